//
// Generated by NVIDIA NVVM Compiler
// Compiler built on Fri Sep  5 06:40:32 2014 (1409892032)
// Cuda compilation tools, release 6.5, V6.5.19
//

.version 4.1
.target sm_35
.address_size 64


.weak .func  (.param .b32 func_retval0) cudaMalloc(
	.param .b64 cudaMalloc_param_0,
	.param .b64 cudaMalloc_param_1
)
{
	.reg .s32 	%r<2>;


	mov.u32 	%r1, 30;
	st.param.b32	[func_retval0+0], %r1;
	ret;
}

.weak .func  (.param .b32 func_retval0) cudaFuncGetAttributes(
	.param .b64 cudaFuncGetAttributes_param_0,
	.param .b64 cudaFuncGetAttributes_param_1
)
{
	.reg .s32 	%r<2>;


	mov.u32 	%r1, 30;
	st.param.b32	[func_retval0+0], %r1;
	ret;
}

.weak .func  (.param .b32 func_retval0) cudaDeviceGetAttribute(
	.param .b64 cudaDeviceGetAttribute_param_0,
	.param .b32 cudaDeviceGetAttribute_param_1,
	.param .b32 cudaDeviceGetAttribute_param_2
)
{
	.reg .s32 	%r<2>;


	mov.u32 	%r1, 30;
	st.param.b32	[func_retval0+0], %r1;
	ret;
}

.weak .func  (.param .b32 func_retval0) cudaGetDevice(
	.param .b64 cudaGetDevice_param_0
)
{
	.reg .s32 	%r<2>;


	mov.u32 	%r1, 30;
	st.param.b32	[func_retval0+0], %r1;
	ret;
}

.weak .func  (.param .b32 func_retval0) cudaOccupancyMaxActiveBlocksPerMultiprocessor(
	.param .b64 cudaOccupancyMaxActiveBlocksPerMultiprocessor_param_0,
	.param .b64 cudaOccupancyMaxActiveBlocksPerMultiprocessor_param_1,
	.param .b32 cudaOccupancyMaxActiveBlocksPerMultiprocessor_param_2,
	.param .b64 cudaOccupancyMaxActiveBlocksPerMultiprocessor_param_3
)
{
	.reg .s32 	%r<2>;


	mov.u32 	%r1, 30;
	st.param.b32	[func_retval0+0], %r1;
	ret;
}

.visible .entry adddmibulk(
	.param .u64 adddmibulk_param_0,
	.param .u64 adddmibulk_param_1,
	.param .u64 adddmibulk_param_2,
	.param .u64 adddmibulk_param_3,
	.param .u64 adddmibulk_param_4,
	.param .u64 adddmibulk_param_5,
	.param .u64 adddmibulk_param_6,
	.param .u64 adddmibulk_param_7,
	.param .u64 adddmibulk_param_8,
	.param .f32 adddmibulk_param_9,
	.param .f32 adddmibulk_param_10,
	.param .f32 adddmibulk_param_11,
	.param .u32 adddmibulk_param_12,
	.param .u32 adddmibulk_param_13,
	.param .u32 adddmibulk_param_14,
	.param .u8 adddmibulk_param_15
)
{
	.reg .pred 	%p<38>;
	.reg .s16 	%rs<14>;
	.reg .s32 	%r<86>;
	.reg .f32 	%f<227>;
	.reg .s64 	%rd<56>;


	ld.param.u64 	%rd8, [adddmibulk_param_0];
	ld.param.u64 	%rd9, [adddmibulk_param_1];
	ld.param.u64 	%rd10, [adddmibulk_param_2];
	ld.param.u64 	%rd14, [adddmibulk_param_3];
	ld.param.u64 	%rd15, [adddmibulk_param_4];
	ld.param.u64 	%rd16, [adddmibulk_param_5];
	ld.param.u64 	%rd11, [adddmibulk_param_6];
	ld.param.u64 	%rd12, [adddmibulk_param_7];
	ld.param.u64 	%rd13, [adddmibulk_param_8];
	ld.param.f32 	%f88, [adddmibulk_param_9];
	ld.param.f32 	%f89, [adddmibulk_param_10];
	ld.param.f32 	%f90, [adddmibulk_param_11];
	ld.param.u32 	%r33, [adddmibulk_param_12];
	ld.param.u32 	%r34, [adddmibulk_param_13];
	ld.param.u32 	%r35, [adddmibulk_param_14];
	ld.param.u8 	%rs4, [adddmibulk_param_15];
	cvta.to.global.u64 	%rd1, %rd16;
	cvta.to.global.u64 	%rd2, %rd15;
	cvta.to.global.u64 	%rd3, %rd14;
	mov.u32 	%r36, %ntid.x;
	mov.u32 	%r37, %ctaid.x;
	mov.u32 	%r38, %tid.x;
	mad.lo.s32 	%r1, %r36, %r37, %r38;
	mov.u32 	%r39, %ntid.y;
	mov.u32 	%r40, %ctaid.y;
	mov.u32 	%r41, %tid.y;
	mad.lo.s32 	%r2, %r39, %r40, %r41;
	mov.u32 	%r42, %ntid.z;
	mov.u32 	%r43, %ctaid.z;
	mov.u32 	%r44, %tid.z;
	mad.lo.s32 	%r3, %r42, %r43, %r44;
	setp.ge.s32	%p1, %r2, %r34;
	setp.ge.s32	%p2, %r1, %r33;
	or.pred  	%p3, %p2, %p1;
	setp.ge.s32	%p4, %r3, %r35;
	or.pred  	%p5, %p3, %p4;
	@%p5 bra 	BB5_47;

	cvta.to.global.u64 	%rd17, %rd13;
	mul.lo.s32 	%r4, %r3, %r34;
	add.s32 	%r45, %r4, %r2;
	mul.lo.s32 	%r5, %r45, %r33;
	add.s32 	%r46, %r5, %r1;
	cvt.s64.s32	%rd4, %r46;
	mul.wide.s32 	%rd18, %r46, 4;
	add.s64 	%rd19, %rd3, %rd18;
	add.s64 	%rd20, %rd2, %rd18;
	add.s64 	%rd21, %rd1, %rd18;
	add.s64 	%rd22, %rd17, %rd4;
	ld.global.nc.u8 	%rs5, [%rd22];
	cvt.u32.u16	%r47, %rs5;
	and.b32  	%r48, %r47, 255;
	add.s32 	%r49, %r48, 1;
	mul.lo.s32 	%r50, %r49, %r48;
	shr.u32 	%r51, %r50, 31;
	add.s32 	%r52, %r50, %r51;
	shr.s32 	%r53, %r52, 1;
	add.s32 	%r54, %r53, %r48;
	cvta.to.global.u64 	%rd23, %rd11;
	mul.wide.s32 	%rd24, %r54, 4;
	add.s64 	%rd25, %rd23, %rd24;
	cvta.to.global.u64 	%rd26, %rd12;
	add.s64 	%rd27, %rd26, %rd24;
	ld.global.nc.f32 	%f91, [%rd25];
	add.f32 	%f1, %f91, %f91;
	ld.global.nc.f32 	%f2, [%rd27];
	div.rn.f32 	%f3, %f2, %f1;
	ld.global.nc.f32 	%f4, [%rd19];
	ld.global.nc.f32 	%f5, [%rd20];
	mul.f32 	%f92, %f5, %f5;
	fma.rn.f32 	%f93, %f4, %f4, %f92;
	ld.global.nc.f32 	%f6, [%rd21];
	fma.rn.f32 	%f94, %f6, %f6, %f93;
	setp.eq.f32	%p6, %f94, 0f00000000;
	@%p6 bra 	BB5_47;

	cvta.to.global.u64 	%rd28, %rd8;
	shl.b64 	%rd29, %rd4, 2;
	add.s64 	%rd5, %rd28, %rd29;
	ld.global.f32 	%f7, [%rd5];
	cvta.to.global.u64 	%rd30, %rd9;
	add.s64 	%rd6, %rd30, %rd29;
	ld.global.f32 	%f8, [%rd6];
	cvta.to.global.u64 	%rd31, %rd10;
	add.s64 	%rd7, %rd31, %rd29;
	ld.global.f32 	%f9, [%rd7];
	add.s32 	%r6, %r1, -1;
	and.b16  	%rs1, %rs4, 1;
	setp.eq.b16	%p7, %rs1, 1;
	@!%p7 bra 	BB5_4;
	bra.uni 	BB5_3;

BB5_3:
	rem.s32 	%r55, %r6, %r33;
	add.s32 	%r56, %r55, %r33;
	rem.s32 	%r80, %r56, %r33;
	bra.uni 	BB5_5;

BB5_4:
	mov.u32 	%r57, 0;
	max.s32 	%r80, %r6, %r57;

BB5_5:
	and.b16  	%rs6, %rs1, 1;
	setp.eq.b16	%p8, %rs6, 1;
	setp.gt.s32	%p9, %r1, 0;
	or.pred  	%p10, %p9, %p8;
	@%p10 bra 	BB5_7;

	mov.f32 	%f204, 0f00000000;
	mov.f32 	%f203, %f204;
	mov.f32 	%f202, %f204;
	bra.uni 	BB5_8;

BB5_7:
	add.s32 	%r58, %r80, %r5;
	mul.wide.s32 	%rd32, %r58, 4;
	add.s64 	%rd33, %rd3, %rd32;
	ld.global.nc.f32 	%f202, [%rd33];
	add.s64 	%rd34, %rd2, %rd32;
	ld.global.nc.f32 	%f203, [%rd34];
	add.s64 	%rd35, %rd1, %rd32;
	ld.global.nc.f32 	%f204, [%rd35];

BB5_8:
	mov.f32 	%f13, %f202;
	mul.f32 	%f98, %f203, %f203;
	fma.rn.f32 	%f99, %f13, %f13, %f98;
	fma.rn.f32 	%f100, %f204, %f204, %f99;
	setp.neu.f32	%p11, %f100, 0f00000000;
	mov.f32 	%f201, %f13;
	@%p11 bra 	BB5_10;

	neg.f32 	%f101, %f88;
	mul.f32 	%f102, %f3, %f101;
	mul.f32 	%f103, %f102, %f6;
	sub.f32 	%f203, %f5, %f103;
	fma.rn.f32 	%f204, %f102, %f5, %f6;
	mov.f32 	%f201, %f4;

BB5_10:
	mov.f32 	%f18, %f201;
	mul.f32 	%f104, %f88, %f88;
	div.rn.f32 	%f21, %f1, %f104;
	sub.f32 	%f105, %f18, %f4;
	sub.f32 	%f106, %f203, %f5;
	sub.f32 	%f107, %f204, %f6;
	fma.rn.f32 	%f22, %f21, %f105, %f7;
	fma.rn.f32 	%f108, %f21, %f106, %f8;
	fma.rn.f32 	%f109, %f21, %f107, %f9;
	div.rn.f32 	%f23, %f2, %f88;
	mul.f32 	%f110, %f23, %f204;
	sub.f32 	%f24, %f108, %f110;
	fma.rn.f32 	%f25, %f23, %f203, %f109;
	add.s32 	%r10, %r1, 1;
	setp.eq.s16	%p12, %rs1, 0;
	@%p12 bra 	BB5_12;

	rem.s32 	%r59, %r10, %r33;
	add.s32 	%r60, %r59, %r33;
	rem.s32 	%r81, %r60, %r33;
	bra.uni 	BB5_13;

BB5_12:
	add.s32 	%r61, %r33, -1;
	min.s32 	%r81, %r10, %r61;

BB5_13:
	add.s32 	%r14, %r81, %r5;
	setp.lt.s32	%p13, %r10, %r33;
	or.pred  	%p15, %p13, %p8;
	@%p15 bra 	BB5_15;

	mov.f32 	%f207, 0f00000000;
	mov.f32 	%f206, %f207;
	mov.f32 	%f205, %f207;
	bra.uni 	BB5_16;

BB5_15:
	mul.wide.s32 	%rd36, %r14, 4;
	add.s64 	%rd37, %rd3, %rd36;
	ld.global.nc.f32 	%f205, [%rd37];
	add.s64 	%rd38, %rd2, %rd36;
	ld.global.nc.f32 	%f206, [%rd38];
	add.s64 	%rd39, %rd1, %rd36;
	ld.global.nc.f32 	%f207, [%rd39];

BB5_16:
	mul.f32 	%f114, %f206, %f206;
	fma.rn.f32 	%f115, %f205, %f205, %f114;
	fma.rn.f32 	%f116, %f207, %f207, %f115;
	setp.eq.f32	%p16, %f116, 0f00000000;
	mul.f32 	%f117, %f3, %f88;
	mul.f32 	%f118, %f117, %f6;
	sub.f32 	%f119, %f5, %f118;
	fma.rn.f32 	%f120, %f117, %f5, %f6;
	selp.f32	%f121, %f4, %f205, %p16;
	selp.f32	%f122, %f119, %f206, %p16;
	selp.f32	%f123, %f120, %f207, %p16;
	sub.f32 	%f124, %f121, %f4;
	sub.f32 	%f125, %f122, %f5;
	sub.f32 	%f126, %f123, %f6;
	fma.rn.f32 	%f32, %f21, %f124, %f22;
	fma.rn.f32 	%f127, %f21, %f125, %f24;
	fma.rn.f32 	%f128, %f21, %f126, %f25;
	fma.rn.f32 	%f33, %f23, %f123, %f127;
	mul.f32 	%f129, %f23, %f122;
	sub.f32 	%f34, %f128, %f129;
	and.b16  	%rs2, %rs4, 2;
	setp.eq.s16	%p17, %rs2, 0;
	add.s32 	%r15, %r2, -1;
	@%p17 bra 	BB5_18;

	rem.s32 	%r62, %r15, %r34;
	add.s32 	%r63, %r62, %r34;
	rem.s32 	%r82, %r63, %r34;
	bra.uni 	BB5_19;

BB5_18:
	mov.u32 	%r64, 0;
	max.s32 	%r82, %r15, %r64;

BB5_19:
	and.b16  	%rs8, %rs2, 255;
	setp.ne.s16	%p18, %rs8, 0;
	setp.gt.s32	%p19, %r2, 0;
	or.pred  	%p20, %p19, %p18;
	@%p20 bra 	BB5_21;

	mov.f32 	%f212, 0f00000000;
	mov.f32 	%f211, %f212;
	mov.f32 	%f208, %f212;
	bra.uni 	BB5_22;

BB5_21:
	add.s32 	%r65, %r82, %r4;
	mad.lo.s32 	%r66, %r65, %r33, %r1;
	mul.wide.s32 	%rd40, %r66, 4;
	add.s64 	%rd41, %rd3, %rd40;
	ld.global.nc.f32 	%f208, [%rd41];
	add.s64 	%rd42, %rd2, %rd40;
	ld.global.nc.f32 	%f211, [%rd42];
	add.s64 	%rd43, %rd1, %rd40;
	ld.global.nc.f32 	%f212, [%rd43];

BB5_22:
	mov.f32 	%f39, %f211;
	mul.f32 	%f133, %f39, %f39;
	fma.rn.f32 	%f134, %f208, %f208, %f133;
	fma.rn.f32 	%f135, %f212, %f212, %f134;
	setp.neu.f32	%p21, %f135, 0f00000000;
	mov.f32 	%f210, %f39;
	@%p21 bra 	BB5_24;

	neg.f32 	%f136, %f89;
	mul.f32 	%f137, %f3, %f136;
	fma.rn.f32 	%f208, %f137, %f6, %f4;
	mul.f32 	%f138, %f137, %f4;
	sub.f32 	%f212, %f6, %f138;
	mov.f32 	%f210, %f5;

BB5_24:
	mov.f32 	%f44, %f210;
	mul.f32 	%f139, %f89, %f89;
	div.rn.f32 	%f46, %f1, %f139;
	sub.f32 	%f140, %f208, %f4;
	sub.f32 	%f141, %f44, %f5;
	sub.f32 	%f142, %f212, %f6;
	fma.rn.f32 	%f143, %f46, %f140, %f32;
	fma.rn.f32 	%f47, %f46, %f141, %f33;
	fma.rn.f32 	%f144, %f46, %f142, %f34;
	div.rn.f32 	%f48, %f2, %f89;
	fma.rn.f32 	%f49, %f48, %f212, %f143;
	mul.f32 	%f145, %f48, %f208;
	sub.f32 	%f50, %f144, %f145;
	add.s32 	%r19, %r2, 1;
	setp.eq.s16	%p22, %rs8, 0;
	@%p22 bra 	BB5_26;

	rem.s32 	%r67, %r19, %r34;
	add.s32 	%r68, %r67, %r34;
	rem.s32 	%r83, %r68, %r34;
	bra.uni 	BB5_27;

BB5_26:
	add.s32 	%r69, %r34, -1;
	min.s32 	%r83, %r19, %r69;

BB5_27:
	add.s32 	%r23, %r83, %r4;
	setp.lt.s32	%p23, %r19, %r34;
	or.pred  	%p25, %p23, %p18;
	@%p25 bra 	BB5_29;

	mov.f32 	%f215, 0f00000000;
	mov.f32 	%f214, %f215;
	mov.f32 	%f213, %f215;
	bra.uni 	BB5_30;

BB5_29:
	mad.lo.s32 	%r70, %r23, %r33, %r1;
	mul.wide.s32 	%rd44, %r70, 4;
	add.s64 	%rd45, %rd3, %rd44;
	ld.global.nc.f32 	%f213, [%rd45];
	add.s64 	%rd46, %rd2, %rd44;
	ld.global.nc.f32 	%f214, [%rd46];
	add.s64 	%rd47, %rd1, %rd44;
	ld.global.nc.f32 	%f215, [%rd47];

BB5_30:
	mul.f32 	%f149, %f214, %f214;
	fma.rn.f32 	%f150, %f213, %f213, %f149;
	fma.rn.f32 	%f151, %f215, %f215, %f150;
	setp.eq.f32	%p26, %f151, 0f00000000;
	mul.f32 	%f152, %f3, %f89;
	fma.rn.f32 	%f153, %f152, %f6, %f4;
	mul.f32 	%f154, %f152, %f4;
	sub.f32 	%f155, %f6, %f154;
	selp.f32	%f156, %f153, %f213, %p26;
	selp.f32	%f157, %f5, %f214, %p26;
	selp.f32	%f158, %f155, %f215, %p26;
	sub.f32 	%f159, %f156, %f4;
	sub.f32 	%f160, %f157, %f5;
	sub.f32 	%f161, %f158, %f6;
	fma.rn.f32 	%f162, %f46, %f159, %f49;
	fma.rn.f32 	%f225, %f46, %f160, %f47;
	fma.rn.f32 	%f163, %f46, %f161, %f50;
	mul.f32 	%f164, %f48, %f158;
	sub.f32 	%f226, %f162, %f164;
	fma.rn.f32 	%f224, %f48, %f156, %f163;
	setp.eq.s32	%p27, %r35, 1;
	@%p27 bra 	BB5_46;

	and.b16  	%rs3, %rs4, 4;
	setp.eq.s16	%p28, %rs3, 0;
	add.s32 	%r24, %r3, -1;
	@%p28 bra 	BB5_33;

	rem.s32 	%r71, %r24, %r35;
	add.s32 	%r72, %r71, %r35;
	rem.s32 	%r84, %r72, %r35;
	bra.uni 	BB5_34;

BB5_33:
	mov.u32 	%r73, 0;
	max.s32 	%r84, %r24, %r73;

BB5_34:
	and.b16  	%rs11, %rs3, 255;
	setp.ne.s16	%p29, %rs11, 0;
	setp.gt.s32	%p30, %r3, 0;
	or.pred  	%p31, %p30, %p29;
	@%p31 bra 	BB5_36;

	mov.f32 	%f220, 0f00000000;
	mov.f32 	%f217, %f220;
	mov.f32 	%f216, %f220;
	bra.uni 	BB5_37;

BB5_36:
	mad.lo.s32 	%r74, %r84, %r34, %r2;
	mad.lo.s32 	%r75, %r74, %r33, %r1;
	mul.wide.s32 	%rd48, %r75, 4;
	add.s64 	%rd49, %rd3, %rd48;
	ld.global.nc.f32 	%f216, [%rd49];
	add.s64 	%rd50, %rd2, %rd48;
	ld.global.nc.f32 	%f217, [%rd50];
	add.s64 	%rd51, %rd1, %rd48;
	ld.global.nc.f32 	%f220, [%rd51];

BB5_37:
	mov.f32 	%f65, %f220;
	mul.f32 	%f168, %f217, %f217;
	fma.rn.f32 	%f169, %f216, %f216, %f168;
	fma.rn.f32 	%f170, %f65, %f65, %f169;
	setp.neu.f32	%p32, %f170, 0f00000000;
	mov.f32 	%f219, %f65;
	@%p32 bra 	BB5_39;

	neg.f32 	%f171, %f90;
	mul.f32 	%f172, %f3, %f171;
	mul.f32 	%f173, %f172, %f5;
	sub.f32 	%f216, %f4, %f173;
	fma.rn.f32 	%f217, %f172, %f4, %f5;
	mov.f32 	%f219, %f6;

BB5_39:
	mov.f32 	%f70, %f219;
	mul.f32 	%f174, %f90, %f90;
	div.rn.f32 	%f71, %f1, %f174;
	sub.f32 	%f175, %f216, %f4;
	sub.f32 	%f176, %f217, %f5;
	sub.f32 	%f177, %f70, %f6;
	fma.rn.f32 	%f178, %f71, %f175, %f226;
	fma.rn.f32 	%f179, %f71, %f176, %f225;
	fma.rn.f32 	%f72, %f71, %f177, %f224;
	div.rn.f32 	%f73, %f2, %f90;
	mul.f32 	%f180, %f73, %f217;
	sub.f32 	%f74, %f178, %f180;
	fma.rn.f32 	%f75, %f73, %f216, %f179;
	add.s32 	%r28, %r3, 1;
	setp.eq.s16	%p33, %rs11, 0;
	@%p33 bra 	BB5_41;

	rem.s32 	%r76, %r28, %r35;
	add.s32 	%r77, %r76, %r35;
	rem.s32 	%r85, %r77, %r35;
	bra.uni 	BB5_42;

BB5_41:
	add.s32 	%r78, %r35, -1;
	min.s32 	%r85, %r28, %r78;

BB5_42:
	mad.lo.s32 	%r79, %r85, %r34, %r2;
	mad.lo.s32 	%r32, %r79, %r33, %r1;
	setp.lt.s32	%p34, %r28, %r35;
	or.pred  	%p36, %p34, %p29;
	@%p36 bra 	BB5_44;

	mov.f32 	%f223, 0f00000000;
	mov.f32 	%f222, %f223;
	mov.f32 	%f221, %f223;
	bra.uni 	BB5_45;

BB5_44:
	mul.wide.s32 	%rd52, %r32, 4;
	add.s64 	%rd53, %rd3, %rd52;
	ld.global.nc.f32 	%f221, [%rd53];
	add.s64 	%rd54, %rd2, %rd52;
	ld.global.nc.f32 	%f222, [%rd54];
	add.s64 	%rd55, %rd1, %rd52;
	ld.global.nc.f32 	%f223, [%rd55];

BB5_45:
	mul.f32 	%f184, %f222, %f222;
	fma.rn.f32 	%f185, %f221, %f221, %f184;
	fma.rn.f32 	%f186, %f223, %f223, %f185;
	setp.eq.f32	%p37, %f186, 0f00000000;
	mul.f32 	%f187, %f3, %f90;
	mul.f32 	%f188, %f187, %f5;
	sub.f32 	%f189, %f4, %f188;
	fma.rn.f32 	%f190, %f187, %f4, %f5;
	selp.f32	%f191, %f189, %f221, %p37;
	selp.f32	%f192, %f190, %f222, %p37;
	selp.f32	%f193, %f6, %f223, %p37;
	sub.f32 	%f194, %f191, %f4;
	sub.f32 	%f195, %f192, %f5;
	sub.f32 	%f196, %f193, %f6;
	fma.rn.f32 	%f197, %f71, %f194, %f74;
	fma.rn.f32 	%f198, %f71, %f195, %f75;
	fma.rn.f32 	%f224, %f71, %f196, %f72;
	fma.rn.f32 	%f226, %f73, %f192, %f197;
	mul.f32 	%f199, %f73, %f191;
	sub.f32 	%f225, %f198, %f199;

BB5_46:
	st.global.f32 	[%rd5], %f226;
	st.global.f32 	[%rd6], %f225;
	st.global.f32 	[%rd7], %f224;

BB5_47:
	ret;
}




// ===== COMPILED SASS (sm_100) =====

	.target	sm_100

	.elftype	@"ET_EXEC"


//--------------------- .note.nv.tkinfo           --------------------------
	.section	.note.nv.tkinfo,"",@"SHT_NOTE"
	.sectionflags	@"SHF_NOTE_NV_TKINFO"
	.tkinfo
        /*0018*/ 	.word	0x00000002
        /*0030*/ 	.string	""
        /*0030*/ 	.string	"ptxas"
        /*0030*/ 	.string	"Cuda compilation tools, release 13.0, V13.0.88"
        /*0030*/ 	.string	"Build cuda_13.0.r13.0/compiler.36424714_0"
        /*0030*/ 	.string	"-arch sm_100 "



//--------------------- .note.nv.cuinfo           --------------------------
	.section	.note.nv.cuinfo,"",@"SHT_NOTE"
	.sectionflags	@"SHF_NOTE_NV_CUINFO"
        /*0018*/ 	.short	0x0002
        /*001a*/ 	.short	0x0023
        /*001c*/ 	.short	0x0082
	.zero		2


//--------------------- .nv.info                  --------------------------
	.section	.nv.info,"",@"SHT_CUDA_INFO"
	.align	4


	//----- nvinfo : EIATTR_REGCOUNT
	.align		4
        /*0000*/ 	.byte	0x04, 0x2f
        /*0002*/ 	.short	(.L_1 - .L_0)
	.align		4
.L_0:
        /*0004*/ 	.word	index@(adddmibulk)
        /*0008*/ 	.word	0x00000028


	//----- nvinfo : EIATTR_FRAME_SIZE
	.align		4
.L_1:
        /*000c*/ 	.byte	0x04, 0x11
        /*000e*/ 	.short	(.L_3 - .L_2)
	.align		4
.L_2:
        /*0010*/ 	.word	index@($__internal_0_$__cuda_sm3x_div_rn_noftz_f32_slowpath)
        /*0014*/ 	.word	0x00000000


	//----- nvinfo : EIATTR_FRAME_SIZE
	.align		4
.L_3:
        /*0018*/ 	.byte	0x04, 0x11
        /*001a*/ 	.short	(.L_5 - .L_4)
	.align		4
.L_4:
        /*001c*/ 	.word	index@(adddmibulk)
        /*0020*/ 	.word	0x00000000


	//----- nvinfo : EIATTR_MIN_STACK_SIZE
	.align		4
.L_5:
        /*0024*/ 	.byte	0x04, 0x12
        /*0026*/ 	.short	(.L_7 - .L_6)
	.align		4
.L_6:
        /*0028*/ 	.word	index@(adddmibulk)
        /*002c*/ 	.word	0x00000000
.L_7:


//--------------------- .nv.compat                --------------------------
	.section	.nv.compat,"",@"SHT_CUDA_COMPAT_INFO"
	.align	4
        /*0000*/ 	.byte	0x02, 0x09, 0x00, 0x00, 0x02, 0x02, 0x01, 0x00, 0x02, 0x05, 0x05, 0x00, 0x03, 0x07, 0x01, 0x01
        /*0010*/ 	.byte	0x02, 0x03, 0x00, 0x00, 0x02, 0x06, 0x01, 0x00, 0x04, 0x0b, 0x08, 0x00, 0x01, 0x00, 0x00, 0x00
        /*0020*/ 	.byte	0x00, 0x00, 0x00, 0x00


//--------------------- .nv.info.adddmibulk       --------------------------
	.section	.nv.info.adddmibulk,"",@"SHT_CUDA_INFO"
	.sectionflags	@""
	.align	4


	//----- nvinfo : EIATTR_CUDA_API_VERSION
	.align		4
        /*0000*/ 	.byte	0x04, 0x37
        /*0002*/ 	.short	(.L_9 - .L_8)
.L_8:
        /*0004*/ 	.word	0x00000082


	//----- nvinfo : EIATTR_KPARAM_INFO
	.align		4
.L_9:
        /*0008*/ 	.byte	0x04, 0x17
        /*000a*/ 	.short	(.L_11 - .L_10)
.L_10:
        /*000c*/ 	.word	0x00000000
        /*0010*/ 	.short	0x000f
        /*0012*/ 	.short	0x0060
        /*0014*/ 	.byte	0x00, 0xf0, 0x05, 0x00


	//----- nvinfo : EIATTR_KPARAM_INFO
	.align		4
.L_11:
        /*0018*/ 	.byte	0x04, 0x17
        /*001a*/ 	.short	(.L_13 - .L_12)
.L_12:
        /*001c*/ 	.word	0x00000000
        /*0020*/ 	.short	0x000e
        /*0022*/ 	.short	0x005c
        /*0024*/ 	.byte	0x00, 0xf0, 0x11, 0x00


	//----- nvinfo : EIATTR_KPARAM_INFO
	.align		4
.L_13:
        /*0028*/ 	.byte	0x04, 0x17
        /*002a*/ 	.short	(.L_15 - .L_14)
.L_14:
        /*002c*/ 	.word	0x00000000
        /*0030*/ 	.short	0x000d
        /*0032*/ 	.short	0x0058
        /*0034*/ 	.byte	0x00, 0xf0, 0x11, 0x00


	//----- nvinfo : EIATTR_KPARAM_INFO
	.align		4
.L_15:
        /*0038*/ 	.byte	0x04, 0x17
        /*003a*/ 	.short	(.L_17 - .L_16)
.L_16:
        /*003c*/ 	.word	0x00000000
        /*0040*/ 	.short	0x000c
        /*0042*/ 	.short	0x0054
        /*0044*/ 	.byte	0x00, 0xf0, 0x11, 0x00


	//----- nvinfo : EIATTR_KPARAM_INFO
	.align		4
.L_17:
        /*0048*/ 	.byte	0x04, 0x17
        /*004a*/ 	.short	(.L_19 - .L_18)
.L_18:
        /*004c*/ 	.word	0x00000000
        /*0050*/ 	.short	0x000b
        /*0052*/ 	.short	0x0050
        /*0054*/ 	.byte	0x00, 0xf0, 0x11, 0x00


	//----- nvinfo : EIATTR_KPARAM_INFO
	.align		4
.L_19:
        /*0058*/ 	.byte	0x04, 0x17
        /*005a*/ 	.short	(.L_21 - .L_20)
.L_20:
        /*005c*/ 	.word	0x00000000
        /*0060*/ 	.short	0x000a
        /*0062*/ 	.short	0x004c
        /*0064*/ 	.byte	0x00, 0xf0, 0x11, 0x00


	//----- nvinfo : EIATTR_KPARAM_INFO
	.align		4
.L_21:
        /*0068*/ 	.byte	0x04, 0x17
        /*006a*/ 	.short	(.L_23 - .L_22)
.L_22:
        /*006c*/ 	.word	0x00000000
        /*0070*/ 	.short	0x0009
        /*0072*/ 	.short	0x0048
        /*0074*/ 	.byte	0x00, 0xf0, 0x11, 0x00


	//----- nvinfo : EIATTR_KPARAM_INFO
	.align		4
.L_23:
        /*0078*/ 	.byte	0x04, 0x17
        /*007a*/ 	.short	(.L_25 - .L_24)
.L_24:
        /*007c*/ 	.word	0x00000000
        /*0080*/ 	.short	0x0008
        /*0082*/ 	.short	0x0040
        /*0084*/ 	.byte	0x00, 0xf0, 0x21, 0x00


	//----- nvinfo : EIATTR_KPARAM_INFO
	.align		4
.L_25:
        /*0088*/ 	.byte	0x04, 0x17
        /*008a*/ 	.short	(.L_27 - .L_26)
.L_26:
        /*008c*/ 	.word	0x00000000
        /*0090*/ 	.short	0x0007
        /*0092*/ 	.short	0x0038
        /*0094*/ 	.byte	0x00, 0xf0, 0x21, 0x00


	//----- nvinfo : EIATTR_KPARAM_INFO
	.align		4
.L_27:
        /*0098*/ 	.byte	0x04, 0x17
        /*009a*/ 	.short	(.L_29 - .L_28)
.L_28:
        /*009c*/ 	.word	0x00000000
        /*00a0*/ 	.short	0x0006
        /*00a2*/ 	.short	0x0030
        /*00a4*/ 	.byte	0x00, 0xf0, 0x21, 0x00


	//----- nvinfo : EIATTR_KPARAM_INFO
	.align		4
.L_29:
        /*00a8*/ 	.byte	0x04, 0x17
        /*00aa*/ 	.short	(.L_31 - .L_30)
.L_30:
        /*00ac*/ 	.word	0x00000000
        /*00b0*/ 	.short	0x0005
        /*00b2*/ 	.short	0x0028
        /*00b4*/ 	.byte	0x00, 0xf0, 0x21, 0x00


	//----- nvinfo : EIATTR_KPARAM_INFO
	.align		4
.L_31:
        /*00b8*/ 	.byte	0x04, 0x17
        /*00ba*/ 	.short	(.L_33 - .L_32)
.L_32:
        /*00bc*/ 	.word	0x00000000
        /*00c0*/ 	.short	0x0004
        /*00c2*/ 	.short	0x0020
        /*00c4*/ 	.byte	0x00, 0xf0, 0x21, 0x00


	//----- nvinfo : EIATTR_KPARAM_INFO
	.align		4
.L_33:
        /*00c8*/ 	.byte	0x04, 0x17
        /*00ca*/ 	.short	(.L_35 - .L_34)
.L_34:
        /*00cc*/ 	.word	0x00000000
        /*00d0*/ 	.short	0x0003
        /*00d2*/ 	.short	0x0018
        /*00d4*/ 	.byte	0x00, 0xf0, 0x21, 0x00


	//----- nvinfo : EIATTR_KPARAM_INFO
	.align		4
.L_35:
        /*00d8*/ 	.byte	0x04, 0x17
        /*00da*/ 	.short	(.L_37 - .L_36)
.L_36:
        /*00dc*/ 	.word	0x00000000
        /*00e0*/ 	.short	0x0002
        /*00e2*/ 	.short	0x0010
        /*00e4*/ 	.byte	0x00, 0xf0, 0x21, 0x00


	//----- nvinfo : EIATTR_KPARAM_INFO
	.align		4
.L_37:
        /*00e8*/ 	.byte	0x04, 0x17
        /*00ea*/ 	.short	(.L_39 - .L_38)
.L_38:
        /*00ec*/ 	.word	0x00000000
        /*00f0*/ 	.short	0x0001
        /*00f2*/ 	.short	0x0008
        /*00f4*/ 	.byte	0x00, 0xf0, 0x21, 0x00


	//----- nvinfo : EIATTR_KPARAM_INFO
	.align		4
.L_39:
        /*00f8*/ 	.byte	0x04, 0x17
        /*00fa*/ 	.short	(.L_41 - .L_40)
.L_40:
        /*00fc*/ 	.word	0x00000000
        /*0100*/ 	.short	0x0000
        /*0102*/ 	.short	0x0000
        /*0104*/ 	.byte	0x00, 0xf0, 0x21, 0x00


	//----- nvinfo : EIATTR_SPARSE_MMA_MASK
	.align		4
.L_41:
        /*0108*/ 	.byte	0x03, 0x50
        /*010a*/ 	.short	0x0000


	//----- nvinfo : EIATTR_MAXREG_COUNT
	.align		4
        /*010c*/ 	.byte	0x03, 0x1b
        /*010e*/ 	.short	0x00ff


	//----- nvinfo : EIATTR_MERCURY_ISA_VERSION
	.align		4
        /*0110*/ 	.byte	0x03, 0x5f
        /*0112*/ 	.short	0x0101


	//----- nvinfo : EIATTR_VRC_CTA_INIT_COUNT
	.align		4
        /*0114*/ 	.byte	0x02, 0x4a
	.zero		1
	.zero		1


	//----- nvinfo : EIATTR_EXIT_INSTR_OFFSETS
	.align		4
        /*0118*/ 	.byte	0x04, 0x1c
        /*011a*/ 	.short	(.L_43 - .L_42)


	//   ....[0]....
.L_42:
        /*011c*/ 	.word	0x00000120


	//   ....[1]....
        /*0120*/ 	.word	0x00000410


	//   ....[2]....
        /*0124*/ 	.word	0x00002810


	//----- nvinfo : EIATTR_CRS_STACK_SIZE
	.align		4
.L_43:
        /*0128*/ 	.byte	0x04, 0x1e
        /*012a*/ 	.short	(.L_45 - .L_44)
.L_44:
        /*012c*/ 	.word	0x00000000


	//----- nvinfo : EIATTR_CBANK_PARAM_SIZE
	.align		4
.L_45:
        /*0130*/ 	.byte	0x03, 0x19
        /*0132*/ 	.short	0x0061


	//----- nvinfo : EIATTR_PARAM_CBANK
	.align		4
        /*0134*/ 	.byte	0x04, 0x0a
        /*0136*/ 	.short	(.L_47 - .L_46)
	.align		4
.L_46:
        /*0138*/ 	.word	index@(.nv.constant0.adddmibulk)
        /*013c*/ 	.short	0x0380
        /*013e*/ 	.short	0x0061


	//----- nvinfo : EIATTR_SW_WAR
	.align		4
.L_47:
        /*0140*/ 	.byte	0x04, 0x36
        /*0142*/ 	.short	(.L_49 - .L_48)
.L_48:
        /*0144*/ 	.word	0x00000008
.L_49:


//--------------------- .nv.callgraph             --------------------------
	.section	.nv.callgraph,"",@"SHT_CUDA_CALLGRAPH"
	.align	4
	.sectionentsize	8
	.align		4
        /*0000*/ 	.word	0x00000000
	.align		4
        /*0004*/ 	.word	0xffffffff
	.align		4
        /*0008*/ 	.word	0x00000000
	.align		4
        /*000c*/ 	.word	0xfffffffe
	.align		4
        /*0010*/ 	.word	0x00000000
	.align		4
        /*0014*/ 	.word	0xfffffffd
	.align		4
        /*0018*/ 	.word	0x00000000
	.align		4
        /*001c*/ 	.word	0xfffffffc


//--------------------- .text.adddmibulk          --------------------------
	.section	.text.adddmibulk,"ax",@progbits
	.align	128
        .global         adddmibulk
        .type           adddmibulk,@function
        .size           adddmibulk,(.L_x_45 - adddmibulk)
        .other          adddmibulk,@"STO_CUDA_ENTRY STV_DEFAULT"
adddmibulk:
.text.adddmibulk:
[----:B------:R-:W-:Y:S01]  /*0000*/  LDC R1, c[0x0][0x37c] ;  /* 0x0000df00ff017b82 */ /* 0x000fe20000000800 */
[----:B------:R-:W0:Y:S01]  /*0010*/  S2R R6, SR_CTAID.Y ;  /* 0x0000000000067919 */ /* 0x000e220000002600 */
[----:B------:R-:W1:Y:S01]  /*0020*/  LDCU UR4, c[0x0][0x360] ;  /* 0x00006c00ff0477ac */ /* 0x000e620008000800 */
[----:B------:R-:W0:Y:S01]  /*0030*/  S2R R3, SR_TID.Y ;  /* 0x0000000000037919 */ /* 0x000e220000002200 */
[----:B------:R-:W0:Y:S01]  /*0040*/  LDCU UR5, c[0x0][0x364] ;  /* 0x00006c80ff0577ac */ /* 0x000e220008000800 */
[----:B------:R-:W1:Y:S01]  /*0050*/  S2R R7, SR_CTAID.X ;  /* 0x0000000000077919 */ /* 0x000e620000002500 */
[----:B------:R-:W2:Y:S01]  /*0060*/  LDCU.64 UR8, c[0x0][0x3d8] ;  /* 0x00007b00ff0877ac */ /* 0x000ea20008000a00 */
[----:B------:R-:W1:Y:S01]  /*0070*/  S2R R0, SR_TID.X ;  /* 0x0000000000007919 */ /* 0x000e620000002100 */
[----:B------:R-:W3:Y:S01]  /*0080*/  LDCU UR6, c[0x0][0x368] ;  /* 0x00006d00ff0677ac */ /* 0x000ee20008000800 */
[----:B------:R-:W3:Y:S01]  /*0090*/  S2R R9, SR_CTAID.Z ;  /* 0x0000000000097919 */ /* 0x000ee20000002700 */
[----:B------:R-:W4:Y:S01]  /*00a0*/  LDCU UR7, c[0x0][0x3d4] ;  /* 0x00007a80ff0777ac */ /* 0x000f220008000800 */
[----:B------:R-:W3:Y:S01]  /*00b0*/  S2R R2, SR_TID.Z ;  /* 0x0000000000027919 */ /* 0x000ee20000002300 */
[----:B0-----:R-:W-:-:S05]  /*00c0*/  IMAD R6, R6, UR5, R3 ;  /* 0x0000000506067c24 */ /* 0x001fca000f8e0203 */
[----:B--2---:R-:W-:Y:S01]  /*00d0*/  ISETP.GE.AND P0, PT, R6, UR8, PT ;  /* 0x0000000806007c0c */ /* 0x004fe2000bf06270 */
[----:B-1----:R-:W-:-:S05]  /*00e0*/  IMAD R7, R7, UR4, R0 ;  /* 0x0000000407077c24 */ /* 0x002fca000f8e0200 */
[----:B----4-:R-:W-:Y:S01]  /*00f0*/  ISETP.GE.OR P0, PT, R7, UR7, P0 ;  /* 0x0000000707007c0c */ /* 0x010fe20008706670 */
[----:B---3--:R-:W-:-:S05]  /*0100*/  IMAD R9, R9, UR6, R2 ;  /* 0x0000000609097c24 */ /* 0x008fca000f8e0202 */
[----:B------:R-:W-:-:S13]  /*0110*/  ISETP.GE.OR P0, PT, R9, UR9, P0 ;  /* 0x0000000909007c0c */ /* 0x000fda0008706670 */
[----:B------:R-:W-:Y:S05]  /*0120*/  @P0 EXIT ;  /* 0x000000000000094d */ /* 0x000fea0003800000 */
[----:B------:R-:W0:Y:S01]  /*0130*/  LDCU.64 UR10, c[0x0][0x3c0] ;  /* 0x00007800ff0a77ac */ /* 0x000e220008000a00 */
[----:B------:R-:W-:Y:S01]  /*0140*/  IMAD R8, R9, UR8, R6 ;  /* 0x0000000809087c24 */ /* 0x000fe2000f8e0206 */
[----:B------:R-:W1:Y:S01]  /*0150*/  LDC.64 R4, c[0x0][0x3b0] ;  /* 0x0000ec00ff047b82 */ /* 0x000e620000000a00 */
[----:B------:R-:W2:Y:S02]  /*0160*/  LDCU.64 UR4, c[0x0][0x358] ;  /* 0x00006b00ff0477ac */ /* 0x000ea40008000a00 */
[----:B------:R-:W-:-:S05]  /*0170*/  IMAD R15, R8, UR7, R7 ;  /* 0x00000007080f7c24 */ /* 0x000fca000f8e0207 */
[----:B------:R-:W-:Y:S01]  /*0180*/  SHF.R.S32.HI R14, RZ, 0x1f, R15 ;  /* 0x0000001fff0e7819 */ /* 0x000fe2000001140f */
[----:B------:R-:W3:Y:S01]  /*0190*/  LDC.64 R10, c[0x0][0x3b8] ;  /* 0x0000ee00ff0a7b82 */ /* 0x000ee20000000a00 */
[----:B0-----:R-:W-:-:S07]  /*01a0*/  IADD3 R12, P0, PT, R15, UR10, RZ ;  /* 0x0000000a0f0c7c10 */ /* 0x001fce000ff1e0ff */
[----:B------:R-:W0:Y:S01]  /*01b0*/  LDC.64 R18, c[0x0][0x398] ;  /* 0x0000e600ff127b82 */ /* 0x000e220000000a00 */
[----:B------:R-:W-:-:S05]  /*01c0*/  IADD3.X R13, PT, PT, R14, UR11, RZ, P0, !PT ;  /* 0x0000000b0e0d7c10 */ /* 0x000fca00087fe4ff */
[----:B--2---:R-:W2:Y:S02]  /*01d0*/  LDG.E.U8.CONSTANT R12, desc[UR4][R12.64] ;  /* 0x000000040c0c7981 */ /* 0x004ea4000c1e9100 */
[----:B------:R-:W4:Y:S08]  /*01e0*/  LDC.64 R20, c[0x0][0x3a0] ;  /* 0x0000e800ff147b82 */ /* 0x000f300000000a00 */
[----:B------:R-:W5:Y:S01]  /*01f0*/  LDC.64 R16, c[0x0][0x3a8] ;  /* 0x0000ea00ff107b82 */ /* 0x000f620000000a00 */
[----:B--2---:R-:W-:-:S05]  /*0200*/  IMAD R0, R12, R12, R12 ;  /* 0x0000000c0c007224 */ /* 0x004fca00078e020c */
[----:B------:R-:W-:-:S04]  /*0210*/  LEA.HI R3, R0, R0, RZ, 0x1 ;  /* 0x0000000000037211 */ /* 0x000fc800078f08ff */
[----:B------:R-:W-:-:S05]  /*0220*/  LEA.HI.SX32 R3, R3, R12, 0x1f ;  /* 0x0000000c03037211 */ /* 0x000fca00078ffaff */
[----:B-1----:R-:W-:-:S06]  /*0230*/  IMAD.WIDE R4, R3, 0x4, R4 ;  /* 0x0000000403047825 */ /* 0x002fcc00078e0204 */
[----:B------:R-:W2:Y:S01]  /*0240*/  LDG.E.CONSTANT R4, desc[UR4][R4.64] ;  /* 0x0000000404047981 */ /* 0x000ea2000c1e9900 */
[----:B---3--:R-:W-:-:S05]  /*0250*/  IMAD.WIDE R10, R3, 0x4, R10 ;  /* 0x00000004030a7825 */ /* 0x008fca00078e020a */
[----:B------:R-:W3:Y:S01]  /*0260*/  LDG.E.CONSTANT R0, desc[UR4][R10.64] ;  /* 0x000000040a007981 */ /* 0x000ee2000c1e9900 */
[----:B------:R-:W-:Y:S01]  /*0270*/  BSSY.RECONVERGENT B0, `(.L_x_0) ;  /* 0x0000012000007945 */ /* 0x000fe20003800200 */
[----:B0-----:R-:W-:-:S04]  /*0280*/  IMAD.WIDE R18, R15, 0x4, R18 ;  /* 0x000000040f127825 */ /* 0x001fc800078e0212 */
[----:B----4-:R-:W-:-:S04]  /*0290*/  IMAD.WIDE R20, R15, 0x4, R20 ;  /* 0x000000040f147825 */ /* 0x010fc800078e0214 */
[----:B-----5:R-:W-:-:S04]  /*02a0*/  IMAD.WIDE R16, R15, 0x4, R16 ;  /* 0x000000040f107825 */ /* 0x020fc800078e0210 */
[----:B--2---:R-:W-:-:S04]  /*02b0*/  FADD R3, R4, R4 ;  /* 0x0000000404037221 */ /* 0x004fc80000000000 */
[----:B------:R-:W0:Y:S08]  /*02c0*/  MUFU.RCP R2, R3 ;  /* 0x0000000300027308 */ /* 0x000e300000001000 */
[----:B---3--:R-:W1:Y:S01]  /*02d0*/  FCHK P0, R0, R3 ;  /* 0x0000000300007302 */ /* 0x008e620000000000 */
[----:B0-----:R-:W-:-:S04]  /*02e0*/  FFMA R13, -R3, R2, 1 ;  /* 0x3f800000030d7423 */ /* 0x001fc80000000102 */
[----:B------:R-:W-:-:S04]  /*02f0*/  FFMA R13, R2, R13, R2 ;  /* 0x0000000d020d7223 */ /* 0x000fc80000000002 */
[----:B------:R-:W-:-:S04]  /*0300*/  FFMA R2, R0, R13, RZ ;  /* 0x0000000d00027223 */ /* 0x000fc800000000ff */
[----:B------:R-:W-:-:S04]  /*0310*/  FFMA R4, -R3, R2, R0 ;  /* 0x0000000203047223 */ /* 0x000fc80000000100 */
[----:B------:R-:W-:Y:S01]  /*0320*/  FFMA R10, R13, R4, R2 ;  /* 0x000000040d0a7223 */ /* 0x000fe20000000002 */
[----:B-1----:R-:W-:Y:S06]  /*0330*/  @!P0 BRA `(.L_x_1) ;  /* 0x0000000000148947 */ /* 0x002fec0003800000 */
[----:B------:R-:W-:Y:S01]  /*0340*/  MOV R2, R0 ;  /* 0x0000000000027202 */ /* 0x000fe20000000f00 */
[----:B------:R-:W-:Y:S01]  /*0350*/  IMAD.MOV.U32 R5, RZ, RZ, R3 ;  /* 0x000000ffff057224 */ /* 0x000fe200078e0003 */
[----:B------:R-:W-:-:S07]  /*0360*/  MOV R4, 0x380 ;  /* 0x0000038000047802 */ /* 0x000fce0000000f00 */
[----:B------:R-:W-:Y:S05]  /*0370*/  CALL.REL.NOINC `($__internal_0_$__cuda_sm3x_div_rn_noftz_f32_slowpath) ;  /* 0x0000002400287944 */ /* 0x000fea0003c00000 */
[----:B------:R-:W-:-:S07]  /*0380*/  MOV R10, R2 ;  /* 0x00000002000a7202 */ /* 0x000fce0000000f00 */
.L_x_1:
[----:B------:R-:W-:Y:S05]  /*0390*/  BSYNC.RECONVERGENT B0 ;  /* 0x0000000000007941 */ /* 0x000fea0003800200 */
.L_x_0:
[----:B------:R-:W2:Y:S04]  /*03a0*/  LDG.E.CONSTANT R11, desc[UR4][R20.64] ;  /* 0x00000004140b7981 */ /* 0x000ea8000c1e9900 */
[----:B------:R-:W3:Y:S04]  /*03b0*/  LDG.E.CONSTANT R12, desc[UR4][R18.64] ;  /* 0x00000004120c7981 */ /* 0x000ee8000c1e9900 */
[----:B------:R-:W4:Y:S01]  /*03c0*/  LDG.E.CONSTANT R13, desc[UR4][R16.64] ;  /* 0x00000004100d7981 */ /* 0x000f22000c1e9900 */
[----:B--2---:R-:W-:-:S04]  /*03d0*/  FMUL R5, R11, R11 ;  /* 0x0000000b0b057220 */ /* 0x004fc80000400000 */
[----:B---3--:R-:W-:-:S04]  /*03e0*/  FFMA R2, R12, R12, R5 ;  /* 0x0000000c0c027223 */ /* 0x008fc80000000005 */
[----:B----4-:R-:W-:-:S05]  /*03f0*/  FFMA R2, R13, R13, R2 ;  /* 0x0000000d0d027223 */ /* 0x010fca0000000002 */
[----:B------:R-:W-:-:S13]  /*0400*/  FSETP.NEU.AND P0, PT, R2, RZ, PT ;  /* 0x000000ff0200720b */ /* 0x000fda0003f0d000 */
[----:B------:R-:W-:Y:S05]  /*0410*/  @!P0 EXIT ;  /* 0x000000000000894d */ /* 0x000fea0003800000 */
[----:B------:R-:W0:Y:S01]  /*0420*/  LDCU.128 UR8, c[0x0][0x380] ;  /* 0x00007000ff0877ac */ /* 0x000e220008000c00 */
[C---:B------:R-:W-:Y:S01]  /*0430*/  IMAD.SHL.U32 R16, R15.reuse, 0x4, RZ ;  /* 0x000000040f107824 */ /* 0x040fe200078e00ff */
[----:B------:R-:W-:Y:S01]  /*0440*/  SHF.L.U64.HI R14, R15, 0x2, R14 ;  /* 0x000000020f0e7819 */ /* 0x000fe2000001020e */
[----:B------:R-:W1:Y:S01]  /*0450*/  LDCU.64 UR6, c[0x0][0x390] ;  /* 0x00007200ff0677ac */ /* 0x000e620008000a00 */
[----:B------:R-:W2:Y:S02]  /*0460*/  LDC.U8 R15, c[0x0][0x3e0] ;  /* 0x0000f800ff0f7b82 */ /* 0x000ea40000000000 */
[C---:B0-----:R-:W-:Y:S02]  /*0470*/  IADD3 R20, P0, PT, R16.reuse, UR8, RZ ;  /* 0x0000000810147c10 */ /* 0x041fe4000ff1e0ff */
[C---:B------:R-:W-:Y:S02]  /*0480*/  IADD3 R18, P1, PT, R16.reuse, UR10, RZ ;  /* 0x0000000a10127c10 */ /* 0x040fe4000ff3e0ff */
[----:B-1----:R-:W-:-:S02]  /*0490*/  IADD3 R16, P2, PT, R16, UR6, RZ ;  /* 0x0000000610107c10 */ /* 0x002fc4000ff5e0ff */
[C---:B------:R-:W-:Y:S02]  /*04a0*/  IADD3.X R21, PT, PT, R14.reuse, UR9, RZ, P0, !PT ;  /* 0x000000090e157c10 */ /* 0x040fe400087fe4ff */
[C---:B------:R-:W-:Y:S02]  /*04b0*/  IADD3.X R19, PT, PT, R14.reuse, UR11, RZ, P1, !PT ;  /* 0x0000000b0e137c10 */ /* 0x040fe40008ffe4ff */
[----:B------:R-:W-:Y:S01]  /*04c0*/  IADD3.X R17, PT, PT, R14, UR7, RZ, P2, !PT ;  /* 0x000000070e117c10 */ /* 0x000fe200097fe4ff */
[----:B------:R0:W5:Y:S04]  /*04d0*/  LDG.E R30, desc[UR4][R20.64] ;  /* 0x00000004141e7981 */ /* 0x000168000c1e1900 */
[----:B------:R0:W5:Y:S04]  /*04e0*/  LDG.E R28, desc[UR4][R18.64] ;  /* 0x00000004121c7981 */ /* 0x000168000c1e1900 */
[----:B------:R0:W5:Y:S01]  /*04f0*/  LDG.E R14, desc[UR4][R16.64] ;  /* 0x00000004100e7981 */ /* 0x000162000c1e1900 */
[----:B--2---:R-:W-:-:S02]  /*0500*/  LOP3.LUT R22, R15, 0x1, RZ, 0xc0, !PT ;  /* 0x000000010f167812 */ /* 0x004fc400078ec0ff */
[----:B------:R-:W-:Y:S02]  /*0510*/  IADD3 R24, PT, PT, R7, -0x1, RZ ;  /* 0xffffffff07187810 */ /* 0x000fe40007ffe0ff */
[----:B------:R-:W-:-:S13]  /*0520*/  ISETP.NE.U32.AND P0, PT, R22, 0x1, PT ;  /* 0x000000011600780c */ /* 0x000fda0003f05070 */
[----:B0-----:R-:W-:Y:S05]  /*0530*/  @P0 BRA `(.L_x_2) ;  /* 0x0000000000940947 */ /* 0x001fea0003800000 */
[----:B------:R-:W0:Y:S01]  /*0540*/  LDC R23, c[0x0][0x3d4] ;  /* 0x0000f500ff177b82 */ /* 0x000e220000000800 */
[----:B------:R-:W-:Y:S02]  /*0550*/  IABS R26, R24 ;  /* 0x00000018001a7213 */ /* 0x000fe40000000000 */
[----:B------:R-:W-:Y:S02]  /*0560*/  ISETP.GE.AND P2, PT, R24, RZ, PT ;  /* 0x000000ff1800720c */ /* 0x000fe40003f46270 */
[----:B0-----:R-:W-:-:S04]  /*0570*/  IABS R2, R23 ;  /* 0x0000001700027213 */ /* 0x001fc80000000000 */
[----:B------:R-:W0:Y:S08]  /*0580*/  I2F.RP R25, R2 ;  /* 0x0000000200197306 */ /* 0x000e300000209400 */
[----:B0-----:R-:W0:Y:S02]  /*0590*/  MUFU.RCP R25, R25 ;  /* 0x0000001900197308 */ /* 0x001e240000001000 */
[----:B0-----:R-:W-:-:S06]  /*05a0*/  VIADD R4, R25, 0xffffffe ;  /* 0x0ffffffe19047836 */ /* 0x001fcc0000000000 */
[----:B------:R0:W1:Y:S02]  /*05b0*/  F2I.FTZ.U32.TRUNC.NTZ R5, R4 ;  /* 0x0000000400057305 */ /* 0x000064000021f000 */
[----:B0-----:R-:W-:Y:S01]  /*05c0*/  IMAD.MOV.U32 R4, RZ, RZ, RZ ;  /* 0x000000ffff047224 */ /* 0x001fe200078e00ff */
[----:B-1----:R-:W-:-:S05]  /*05d0*/  IADD3 R27, PT, PT, RZ, -R5, RZ ;  /* 0x80000005ff1b7210 */ /* 0x002fca0007ffe0ff */
[----:B------:R-:W-:-:S04]  /*05e0*/  IMAD R27, R27, R2, RZ ;  /* 0x000000021b1b7224 */ /* 0x000fc800078e02ff */
[----:B------:R-:W-:Y:S01]  /*05f0*/  IMAD.HI.U32 R5, R5, R27, R4 ;  /* 0x0000001b05057227 */ /* 0x000fe200078e0004 */
[----:B------:R-:W-:Y:S02]  /*0600*/  MOV R27, R26 ;  /* 0x0000001a001b7202 */ /* 0x000fe40000000f00 */
[----:B------:R-:W-:-:S03]  /*0610*/  LOP3.LUT R4, RZ, R23, RZ, 0x33, !PT ;  /* 0x00000017ff047212 */ /* 0x000fc600078e33ff */
[----:B------:R-:W-:-:S04]  /*0620*/  IMAD.HI.U32 R26, R5, R27, RZ ;  /* 0x0000001b051a7227 */ /* 0x000fc800078e00ff */
[----:B------:R-:W-:-:S04]  /*0630*/  IMAD.MOV R26, RZ, RZ, -R26 ;  /* 0x000000ffff1a7224 */ /* 0x000fc800078e0a1a */
[----:B------:R-:W-:-:S05]  /*0640*/  IMAD R25, R2, R26, R27 ;  /* 0x0000001a02197224 */ /* 0x000fca00078e021b */
[----:B------:R-:W-:-:S13]  /*0650*/  ISETP.GT.U32.AND P1, PT, R2, R25, PT ;  /* 0x000000190200720c */ /* 0x000fda0003f24070 */
[----:B------:R-:W-:-:S04]  /*0660*/  @!P1 IADD3 R25, PT, PT, R25, -R2, RZ ;  /* 0x8000000219199210 */ /* 0x000fc80007ffe0ff */
[----:B------:R-:W-:-:S13]  /*0670*/  ISETP.GT.U32.AND P1, PT, R2, R25, PT ;  /* 0x000000190200720c */ /* 0x000fda0003f24070 */
[----:B------:R-:W-:Y:S01]  /*0680*/  @!P1 IMAD.IADD R25, R25, 0x1, -R2 ;  /* 0x0000000119199824 */ /* 0x000fe200078e0a02 */
[----:B------:R-:W-:-:S04]  /*0690*/  ISETP.NE.AND P1, PT, R23, RZ, PT ;  /* 0x000000ff1700720c */ /* 0x000fc80003f25270 */
[----:B------:R-:W-:-:S04]  /*06a0*/  @!P2 IADD3 R25, PT, PT, -R25, RZ, RZ ;  /* 0x000000ff1919a210 */ /* 0x000fc80007ffe1ff */
[----:B------:R-:W-:-:S05]  /*06b0*/  SEL R24, R4, R25, !P1 ;  /* 0x0000001904187207 */ /* 0x000fca0004800000 */
[----:B------:R-:W-:-:S05]  /*06c0*/  IMAD.IADD R24, R24, 0x1, R23 ;  /* 0x0000000118187824 */ /* 0x000fca00078e0217 */
[----:B------:R-:W-:Y:S02]  /*06d0*/  IABS R23, R24 ;  /* 0x0000001800177213 */ /* 0x000fe40000000000 */
[----:B------:R-:W-:-:S03]  /*06e0*/  ISETP.GE.AND P3, PT, R24, RZ, PT ;  /* 0x000000ff1800720c */ /* 0x000fc60003f66270 */
[----:B------:R-:W-:-:S05]  /*06f0*/  IMAD.HI.U32 R5, R5, R23, RZ ;  /* 0x0000001705057227 */ /* 0x000fca00078e00ff */
[----:B------:R-:W-:-:S05]  /*0700*/  IADD3 R5, PT, PT, -R5, RZ, RZ ;  /* 0x000000ff05057210 */ /* 0x000fca0007ffe1ff */
[----:B------:R-:W-:-:S05]  /*0710*/  IMAD R5, R2, R5, R23 ;  /* 0x0000000502057224 */ /* 0x000fca00078e0217 */
[----:B------:R-:W-:-:S13]  /*0720*/  ISETP.GT.U32.AND P2, PT, R2, R5, PT ;  /* 0x000000050200720c */ /* 0x000fda0003f44070 */
[----:B------:R-:W-:-:S05]  /*0730*/  @!P2 IMAD.IADD R5, R5, 0x1, -R2 ;  /* 0x000000010505a824 */ /* 0x000fca00078e0a02 */
[----:B------:R-:W-:-:S13]  /*0740*/  ISETP.GT.U32.AND P2, PT, R2, R5, PT ;  /* 0x000000050200720c */ /* 0x000fda0003f44070 */
[----:B------:R-:W-:-:S05]  /*0750*/  @!P2 IADD3 R5, PT, PT, R5, -R2, RZ ;  /* 0x800000020505a210 */ /* 0x000fca0007ffe0ff */
[----:B------:R-:W-:-:S05]  /*0760*/  @!P3 IMAD.MOV R5, RZ, RZ, -R5 ;  /* 0x000000ffff05b224 */ /* 0x000fca00078e0a05 */
[----:B------:R-:W-:Y:S01]  /*0770*/  SEL R23, R4, R5, !P1 ;  /* 0x0000000504177207 */ /* 0x000fe20004800000 */
[----:B------:R-:W-:Y:S06]  /*0780*/  BRA `(.L_x_3) ;  /* 0x0000000000047947 */ /* 0x000fec0003800000 */
.L_x_2:
[----:B------:R-:W-:-:S07]  /*0790*/  VIMNMX R23, PT, PT, RZ, R24, !PT ;  /* 0x00000018ff177248 */ /* 0x000fce0007fe0100 */
.L_x_3:
[----:B------:R-:W-:Y:S01]  /*07a0*/  ISETP.GT.OR P1, PT, R7, RZ, !P0 ;  /* 0x000000ff0700720c */ /* 0x000fe20004724670 */
[----:B------:R-:W0:Y:S08]  /*07b0*/  LDC.64 R32, c[0x0][0x3a0] ;  /* 0x0000e800ff207b82 */ /* 0x000e300000000a00 */
[----:B------:R-:W1:Y:S04]  /*07c0*/  LDC.64 R26, c[0x0][0x3a8] ;  /* 0x0000ea00ff1a7b82 */ /* 0x000e680000000a00 */
[----:B------:R-:W-:Y:S01]  /*07d0*/  @!P1 MOV R24, RZ ;  /* 0x000000ff00189202 */ /* 0x000fe20000000f00 */
[----:B------:R-:W-:-:S03]  /*07e0*/  @!P1 IMAD.MOV.U32 R29, RZ, RZ, RZ ;  /* 0x000000ffff1d9224 */ /* 0x000fc600078e00ff */
[----:B------:R-:W2:Y:S08]  /*07f0*/  @P1 LDC R2, c[0x0][0x3d4] ;  /* 0x0000f500ff021b82 */ /* 0x000eb00000000800 */
[----:B------:R-:W3:Y:S01]  /*0800*/  @P1 LDC.64 R4, c[0x0][0x398] ;  /* 0x0000e600ff041b82 */ /* 0x000ee20000000a00 */
[----:B--2---:R-:W-:-:S04]  /*0810*/  @P1 IMAD R23, R8, R2, R23 ;  /* 0x0000000208171224 */ /* 0x004fc800078e0217 */
[----:B0-----:R-:W-:-:S04]  /*0820*/  @P1 IMAD.WIDE R32, R23, 0x4, R32 ;  /* 0x0000000417201825 */ /* 0x001fc800078e0220 */
[C---:B---3--:R-:W-:Y:S01]  /*0830*/  @P1 IMAD.WIDE R4, R23.reuse, 0x4, R4 ;  /* 0x0000000417041825 */ /* 0x048fe200078e0204 */
[----:B------:R-:W2:Y:S03]  /*0840*/  @P1 LDG.E.CONSTANT R24, desc[UR4][R32.64] ;  /* 0x0000000420181981 */ /* 0x000ea6000c1e9900 */
[----:B-1----:R-:W-:Y:S01]  /*0850*/  @P1 IMAD.WIDE R34, R23, 0x4, R26 ;  /* 0x0000000417221825 */ /* 0x002fe200078e021a */
[----:B------:R-:W-:Y:S01]  /*0860*/  @!P1 MOV R26, RZ ;  /* 0x000000ff001a9202 */ /* 0x000fe20000000f00 */
[----:B------:R-:W3:Y:S01]  /*0870*/  @P1 LDG.E.CONSTANT R29, desc[UR4][R4.64] ;  /* 0x00000004041d1981 */ /* 0x000ee2000c1e9900 */
[----:B------:R-:W0:Y:S04]  /*0880*/  LDC R27, c[0x0][0x3c8] ;  /* 0x0000f200ff1b7b82 */ /* 0x000e280000000800 */
[----:B------:R-:W4:Y:S01]  /*0890*/  @P1 LDG.E.CONSTANT R26, desc[UR4][R34.64] ;  /* 0x00000004221a1981 */ /* 0x000f22000c1e9900 */
[----:B------:R-:W-:Y:S01]  /*08a0*/  BSSY.RECONVERGENT B0, `(.L_x_4) ;  /* 0x0000017000007945 */ /* 0x000fe20003800200 */
[----:B0-----:R-:W-:-:S04]  /*08b0*/  FMUL R36, R27, R27 ;  /* 0x0000001b1b247220 */ /* 0x001fc80000400000 */
[----:B------:R-:W0:Y:S08]  /*08c0*/  MUFU.RCP R25, R36 ;  /* 0x0000002400197308 */ /* 0x000e300000001000 */
[----:B------:R-:W1:Y:S01]  /*08d0*/  FCHK P1, R3, R36 ;  /* 0x0000002403007302 */ /* 0x000e620000020000 */
[----:B--2---:R-:W-:-:S04]  /*08e0*/  FMUL R2, R24, R24 ;  /* 0x0000001818027220 */ /* 0x004fc80000400000 */
[----:B---3--:R-:W-:Y:S01]  /*08f0*/  FFMA R23, R29, R29, R2 ;  /* 0x0000001d1d177223 */ /* 0x008fe20000000002 */
[----:B0-----:R-:W-:-:S03]  /*0900*/  FFMA R2, -R36, R25, 1 ;  /* 0x3f80000024027423 */ /* 0x001fc60000000119 */
[----:B----4-:R-:W-:Y:S01]  /*0910*/  FFMA R23, R26, R26, R23 ;  /* 0x0000001a1a177223 */ /* 0x010fe20000000017 */
[----:B------:R-:W-:-:S04]  /*0920*/  FFMA R32, R25, R2, R25 ;  /* 0x0000000219207223 */ /* 0x000fc80000000019 */
[----:B------:R-:W-:Y:S01]  /*0930*/  FSETP.NEU.AND P2, PT, R23, RZ, PT ;  /* 0x000000ff1700720b */ /* 0x000fe20003f4d000 */
[----:B------:R-:W-:-:S04]  /*0940*/  FFMA R23, R3, R32, RZ ;  /* 0x0000002003177223 */ /* 0x000fc800000000ff */
[----:B------:R-:W-:-:S04]  /*0950*/  FFMA R4, -R36, R23, R3 ;  /* 0x0000001724047223 */ /* 0x000fc80000000103 */
[----:B------:R-:W-:-:S04]  /*0960*/  FFMA R23, R32, R4, R23 ;  /* 0x0000000420177223 */ /* 0x000fc80000000017 */
[----:B------:R-:W-:Y:S01]  /*0970*/  @!P2 FMUL R2, R10, -R27 ;  /* 0x8000001b0a02a220 */ /* 0x000fe20000400000 */
[----:B------:R-:W-:-:S03]  /*0980*/  @!P2 IMAD.MOV.U32 R29, RZ, RZ, R12 ;  /* 0x000000ffff1da224 */ /* 0x000fc600078e000c */
[-C--:B------:R-:W-:Y:S01]  /*0990*/  @!P2 FFMA R24, R13, -R2.reuse, R11 ;  /* 0x800000020d18a223 */ /* 0x080fe2000000000b */
[----:B------:R-:W-:Y:S01]  /*09a0*/  @!P2 FFMA R26, R11, R2, R13 ;  /* 0x000000020b1aa223 */ /* 0x000fe2000000000d */
[----:B-1----:R-:W-:Y:S06]  /*09b0*/  @!P1 BRA `(.L_x_5) ;  /* 0x0000000000149947 */ /* 0x002fec0003800000 */
[----:B------:R-:W-:Y:S01]  /*09c0*/  MOV R5, R36 ;  /* 0x0000002400057202 */ /* 0x000fe20000000f00 */
[----:B------:R-:W-:Y:S01]  /*09d0*/  IMAD.MOV.U32 R2, RZ, RZ, R3 ;  /* 0x000000ffff027224 */ /* 0x000fe200078e0003 */
[----:B------:R-:W-:-:S07]  /*09e0*/  MOV R4, 0xa00 ;  /* 0x00000a0000047802 */ /* 0x000fce0000000f00 */
[----:B-----5:R-:W-:Y:S05]  /*09f0*/  CALL.REL.NOINC `($__internal_0_$__cuda_sm3x_div_rn_noftz_f32_slowpath) ;  /* 0x0000001c00887944 */ /* 0x020fea0003c00000 */
[----:B------:R-:W-:-:S07]  /*0a00*/  MOV R23, R2 ;  /* 0x0000000200177202 */ /* 0x000fce0000000f00 */
.L_x_5:
[----:B------:R-:W-:Y:S05]  /*0a10*/  BSYNC.RECONVERGENT B0 ;  /* 0x0000000000007941 */ /* 0x000fea0003800200 */
.L_x_4:
[----:B------:R-:W0:Y:S01]  /*0a20*/  LDC R27, c[0x0][0x3c8] ;  /* 0x0000f200ff1b7b82 */ /* 0x000e220000000800 */
[----:B------:R-:W-:Y:S01]  /*0a30*/  FADD R29, -R12, R29 ;  /* 0x0000001d0c1d7221 */ /* 0x000fe20000000100 */
[----:B------:R-:W-:Y:S01]  /*0a40*/  FADD R35, -R13, R26 ;  /* 0x0000001a0d237221 */ /* 0x000fe20000000100 */
[----:B------:R-:W-:Y:S02]  /*0a50*/  BSSY.RECONVERGENT B0, `(.L_x_6) ;  /* 0x0000013000007945 */ /* 0x000fe40003800200 */
[-C--:B-----5:R-:W-:Y:S01]  /*0a60*/  FFMA R30, R29, R23.reuse, R30 ;  /* 0x000000171d1e7223 */ /* 0x0a0fe2000000001e */
[----:B------:R-:W-:Y:S01]  /*0a70*/  FFMA R35, R35, R23, R14 ;  /* 0x0000001723237223 */ /* 0x000fe2000000000e */
[----:B0-----:R-:W0:Y:S08]  /*0a80*/  MUFU.RCP R2, R27 ;  /* 0x0000001b00027308 */ /* 0x001e300000001000 */
[----:B------:R-:W1:Y:S01]  /*0a90*/  FCHK P1, R0, R27 ;  /* 0x0000001b00007302 */ /* 0x000e620000020000 */
[----:B0-----:R-:W-:-:S04]  /*0aa0*/  FFMA R5, R2, -R27, 1 ;  /* 0x3f80000002057423 */ /* 0x001fc8000000081b */
[----:B------:R-:W-:Y:S01]  /*0ab0*/  FFMA R25, R2, R5, R2 ;  /* 0x0000000502197223 */ /* 0x000fe20000000002 */
[----:B------:R-:W-:-:S03]  /*0ac0*/  FADD R5, -R11, R24 ;  /* 0x000000180b057221 */ /* 0x000fc60000000100 */
[----:B------:R-:W-:Y:S01]  /*0ad0*/  FFMA R2, R0, R25, RZ ;  /* 0x0000001900027223 */ /* 0x000fe200000000ff */
[----:B------:R-:W-:-:S03]  /*0ae0*/  FFMA R29, R5, R23, R28 ;  /* 0x00000017051d7223 */ /* 0x000fc6000000001c */
[----:B------:R-:W-:-:S04]  /*0af0*/  FFMA R4, R2, -R27, R0 ;  /* 0x8000001b02047223 */ /* 0x000fc80000000000 */
[----:B------:R-:W-:Y:S01]  /*0b00*/  FFMA R14, R25, R4, R2 ;  /* 0x00000004190e7223 */ /* 0x000fe20000000002 */
[----:B-1----:R-:W-:Y:S06]  /*0b10*/  @!P1 BRA `(.L_x_7) ;  /* 0x0000000000189947 */ /* 0x002fec0003800000 */
[----:B------:R-:W0:Y:S01]  /*0b20*/  LDCU UR6, c[0x0][0x3c8] ;  /* 0x00007900ff0677ac */ /* 0x000e220008000800 */
[----:B------:R-:W-:Y:S01]  /*0b30*/  IMAD.MOV.U32 R2, RZ, RZ, R0 ;  /* 0x000000ffff027224 */ /* 0x000fe200078e0000 */
[----:B------:R-:W-:Y:S02]  /*0b40*/  MOV R4, 0xb70 ;  /* 0x00000b7000047802 */ /* 0x000fe40000000f00 */
[----:B0-----:R-:W-:-:S07]  /*0b50*/  MOV R5, UR6 ;  /* 0x0000000600057c02 */ /* 0x001fce0008000f00 */
[----:B------:R-:W-:Y:S05]  /*0b60*/  CALL.REL.NOINC `($__internal_0_$__cuda_sm3x_div_rn_noftz_f32_slowpath) ;  /* 0x0000001c002c7944 */ /* 0x000fea0003c00000 */
[----:B------:R-:W-:-:S07]  /*0b70*/  IMAD.MOV.U32 R14, RZ, RZ, R2 ;  /* 0x000000ffff0e7224 */ /* 0x000fce00078e0002 */
.L_x_7:
[----:B------:R-:W-:Y:S05]  /*0b80*/  BSYNC.RECONVERGENT B0 ;  /* 0x0000000000007941 */ /* 0x000fea0003800200 */
.L_x_6:
[----:B------:R-:W-:Y:S01]  /*0b90*/  ISETP.NE.AND P1, PT, R22, RZ, PT ;  /* 0x000000ff1600720c */ /* 0x000fe20003f25270 */
[C---:B------:R-:W-:Y:S01]  /*0ba0*/  FFMA R22, -R14.reuse, R26, R29 ;  /* 0x0000001a0e167223 */ /* 0x040fe2000000011d */
[----:B------:R-:W-:Y:S01]  /*0bb0*/  FFMA R28, R14, R24, R35 ;  /* 0x000000180e1c7223 */ /* 0x000fe20000000023 */
[----:B------:R-:W-:-:S10]  /*0bc0*/  IADD3 R25, PT, PT, R7, 0x1, RZ ;  /* 0x0000000107197810 */ /* 0x000fd40007ffe0ff */
[----:B------:R-:W-:Y:S05]  /*0bd0*/  @!P1 BRA `(.L_x_8) ;  /* 0x0000000000989947 */ /* 0x000fea0003800000 */
[----:B------:R-:W0:Y:S01]  /*0be0*/  LDCU UR6, c[0x0][0x3d4] ;  /* 0x00007a80ff0677ac */ /* 0x000e220008000800 */
[----:B------:R-:W-:Y:S01]  /*0bf0*/  HFMA2 R4, -RZ, RZ, 0, 0 ;  /* 0x00000000ff047431 */ /* 0x000fe200000001ff */
[----:B------:R-:W-:Y:S02]  /*0c00*/  IABS R31, R25 ;  /* 0x00000019001f7213 */ /* 0x000fe40000000000 */
[----:B------:R-:W-:Y:S01]  /*0c10*/  ISETP.GE.AND P2, PT, R25, RZ, PT ;  /* 0x000000ff1900720c */ /* 0x000fe20003f46270 */
[----:B0-----:R-:W-:-:S05]  /*0c20*/  IMAD.U32 R2, RZ, RZ, UR6 ;  /* 0x00000006ff027e24 */ /* 0x001fca000f8e00ff */
[----:B------:R-:W-:Y:S02]  /*0c30*/  IABS R24, R2 ;  /* 0x0000000200187213 */ /* 0x000fe40000000000 */
[----:B------:R-:W-:Y:S02]  /*0c40*/  ISETP.NE.AND P3, PT, R2, RZ, PT ;  /* 0x000000ff0200720c */ /* 0x000fe40003f65270 */
[----:B------:R-:W0:Y:S08]  /*0c50*/  I2F.RP R26, R24 ;  /* 0x00000018001a7306 */ /* 0x000e300000209400 */
[----:B0-----:R-:W0:Y:S02]  /*0c60*/  MUFU.RCP R26, R26 ;  /* 0x0000001a001a7308 */ /* 0x001e240000001000 */
[----:B0-----:R-:W-:-:S02]  /*0c70*/  IADD3 R27, PT, PT, R26, 0xffffffe, RZ ;  /* 0x0ffffffe1a1b7810 */ /* 0x001fc40007ffe0ff */
[----:B------:R-:W-:-:S04]  /*0c80*/  LOP3.LUT R26, RZ, R2, RZ, 0x33, !PT ;  /* 0x00000002ff1a7212 */ /* 0x000fc800078e33ff */
[----:B------:R-:W0:Y:S02]  /*0c90*/  F2I.FTZ.U32.TRUNC.NTZ R5, R27 ;  /* 0x0000001b00057305 */ /* 0x000e24000021f000 */
[----:B0-----:R-:W-:-:S04]  /*0ca0*/  IMAD.MOV R29, RZ, RZ, -R5 ;  /* 0x000000ffff1d7224 */ /* 0x001fc800078e0a05 */
[----:B------:R-:W-:-:S04]  /*0cb0*/  IMAD R29, R29, R24, RZ ;  /* 0x000000181d1d7224 */ /* 0x000fc800078e02ff */
[----:B------:R-:W-:-:S04]  /*0cc0*/  IMAD.HI.U32 R32, R5, R29, R4 ;  /* 0x0000001d05207227 */ /* 0x000fc800078e0004 */
[----:B------:R-:W-:-:S04]  /*0cd0*/  IMAD.MOV.U32 R5, RZ, RZ, R31 ;  /* 0x000000ffff057224 */ /* 0x000fc800078e001f */
        /* <DEDUP_REMOVED lines=8> */
[----:B------:R-:W-:-:S04]  /*0d60*/  SEL R5, R26, R5, !P3 ;  /* 0x000000051a057207 */ /* 0x000fc80005800000 */
[----:B------:R-:W-:-:S04]  /*0d70*/  IADD3 R5, PT, PT, R5, R2, RZ ;  /* 0x0000000205057210 */ /* 0x000fc80007ffe0ff */
[----:B------:R-:W-:Y:S02]  /*0d80*/  IABS R27, R5 ;  /* 0x00000005001b7213 */ /* 0x000fe40000000000 */
[----:B------:R-:W-:-:S03]  /*0d90*/  ISETP.GE.AND P2, PT, R5, RZ, PT ;  /* 0x000000ff0500720c */ /* 0x000fc60003f46270 */
[----:B------:R-:W-:-:S04]  /*0da0*/  IMAD.HI.U32 R4, R32, R27, RZ ;  /* 0x0000001b20047227 */ /* 0x000fc800078e00ff */
[----:B------:R-:W-:-:S04]  /*0db0*/  IMAD.MOV R4, RZ, RZ, -R4 ;  /* 0x000000ffff047224 */ /* 0x000fc800078e0a04 */
[----:B------:R-:W-:-:S05]  /*0dc0*/  IMAD R27, R24, R4, R27 ;  /* 0x00000004181b7224 */ /* 0x000fca00078e021b */
[----:B------:R-:W-:-:S13]  /*0dd0*/  ISETP.GT.U32.AND P1, PT, R24, R27, PT ;  /* 0x0000001b1800720c */ /* 0x000fda0003f24070 */
[----:B------:R-:W-:-:S04]  /*0de0*/  @!P1 IADD3 R27, PT, PT, R27, -R24, RZ ;  /* 0x800000181b1b9210 */ /* 0x000fc80007ffe0ff */
[----:B------:R-:W-:-:S13]  /*0df0*/  ISETP.GT.U32.AND P1, PT, R24, R27, PT ;  /* 0x0000001b1800720c */ /* 0x000fda0003f24070 */
[----:B------:R-:W-:-:S05]  /*0e00*/  @!P1 IMAD.IADD R27, R27, 0x1, -R24 ;  /* 0x000000011b1b9824 */ /* 0x000fca00078e0a18 */
[----:B------:R-:W-:-:S04]  /*0e10*/  @!P2 IADD3 R27, PT, PT, -R27, RZ, RZ ;  /* 0x000000ff1b1ba210 */ /* 0x000fc80007ffe1ff */
[----:B------:R-:W-:Y:S01]  /*0e20*/  SEL R27, R26, R27, !P3 ;  /* 0x0000001b1a1b7207 */ /* 0x000fe20005800000 */
[----:B------:R-:W-:Y:S06]  /*0e30*/  BRA `(.L_x_9) ;  /* 0x0000000000087947 */ /* 0x000fec0003800000 */
.L_x_8:
[----:B------:R-:W0:Y:S02]  /*0e40*/  LDC R2, c[0x0][0x3d4] ;  /* 0x0000f500ff027b82 */ /* 0x000e240000000800 */
[----:B0-----:R-:W-:-:S07]  /*0e50*/  VIADDMNMX R27, R2, 0xffffffff, R25, PT ;  /* 0xffffffff021b7846 */ /* 0x001fce0003800119 */
.L_x_9:
[-C--:B------:R-:W-:Y:S01]  /*0e60*/  ISETP.LT.OR P0, PT, R25, R2.reuse, !P0 ;  /* 0x000000021900720c */ /* 0x080fe20004701670 */
[----:B------:R-:W-:Y:S01]  /*0e70*/  BSSY.RECONVERGENT B0, `(.L_x_10) ;  /* 0x000000e000007945 */ /* 0x000fe20003800200 */
[----:B------:R-:W-:-:S11]  /*0e80*/  IMAD R29, R8, R2, R27 ;  /* 0x00000002081d7224 */ /* 0x000fd600078e021b */
[----:B------:R-:W-:Y:S01]  /*0e90*/  @!P0 IMAD.MOV.U32 R26, RZ, RZ, RZ ;  /* 0x000000ffff1a8224 */ /* 0x000fe200078e00ff */
[----:B------:R-:W-:Y:S01]  /*0ea0*/  @!P0 CS2R R4, SRZ ;  /* 0x0000000000048805 */ /* 0x000fe2000001ff00 */
[----:B------:R-:W-:Y:S06]  /*0eb0*/  @!P0 BRA `(.L_x_11) ;  /* 0x0000000000248947 */ /* 0x000fec0003800000 */
[----:B------:R-:W0:Y:S08]  /*0ec0*/  LDC.64 R4, c[0x0][0x398] ;  /* 0x0000e600ff047b82 */ /* 0x000e300000000a00 */
[----:B------:R-:W1:Y:S08]  /*0ed0*/  LDC.64 R26, c[0x0][0x3a8] ;  /* 0x0000ea00ff1a7b82 */ /* 0x000e700000000a00 */
[----:B------:R-:W2:Y:S01]  /*0ee0*/  LDC.64 R24, c[0x0][0x3a0] ;  /* 0x0000e800ff187b82 */ /* 0x000ea20000000a00 */
[----:B0-----:R-:W-:-:S06]  /*0ef0*/  IMAD.WIDE R4, R29, 0x4, R4 ;  /* 0x000000041d047825 */ /* 0x001fcc00078e0204 */
[----:B------:R0:W5:Y:S01]  /*0f00*/  LDG.E.CONSTANT R5, desc[UR4][R4.64] ;  /* 0x0000000404057981 */ /* 0x000162000c1e9900 */
[----:B-1----:R-:W-:-:S06]  /*0f10*/  IMAD.WIDE R26, R29, 0x4, R26 ;  /* 0x000000041d1a7825 */ /* 0x002fcc00078e021a */
[----:B------:R0:W5:Y:S01]  /*0f20*/  LDG.E.CONSTANT R26, desc[UR4][R26.64] ;  /* 0x000000041a1a7981 */ /* 0x000162000c1e9900 */
[----:B--2---:R-:W-:-:S05]  /*0f30*/  IMAD.WIDE R24, R29, 0x4, R24 ;  /* 0x000000041d187825 */ /* 0x004fca00078e0218 */
[----:B------:R0:W5:Y:S02]  /*0f40*/  LDG.E.CONSTANT R4, desc[UR4][R24.64] ;  /* 0x0000000418047981 */ /* 0x000164000c1e9900 */
.L_x_11:
[----:B------:R-:W-:Y:S05]  /*0f50*/  BSYNC.RECONVERGENT B0 ;  /* 0x0000000000007941 */ /* 0x000fea0003800200 */
.L_x_10:
[----:B-----5:R-:W-:Y:S01]  /*0f60*/  FMUL R8, R4, R4 ;  /* 0x0000000404087220 */ /* 0x020fe20000400000 */
[----:B------:R-:W1:Y:S03]  /*0f70*/  LDCU UR6, c[0x0][0x3c8] ;  /* 0x00007900ff0677ac */ /* 0x000e660008000800 */
[----:B------:R-:W-:-:S04]  /*0f80*/  FFMA R8, R5, R5, R8 ;  /* 0x0000000505087223 */ /* 0x000fc80000000008 */
[----:B------:R-:W-:-:S05]  /*0f90*/  FFMA R8, R26, R26, R8 ;  /* 0x0000001a1a087223 */ /* 0x000fca0000000008 */
[----:B------:R-:W-:-:S04]  /*0fa0*/  FSETP.NEU.AND P0, PT, R8, RZ, PT ;  /* 0x000000ff0800720b */ /* 0x000fc80003f0d000 */
[----:B------:R-:W-:Y:S01]  /*0fb0*/  FSEL R5, R12, R5, !P0 ;  /* 0x000000050c057208 */ /* 0x000fe20004000000 */
[----:B-1----:R-:W-:-:S04]  /*0fc0*/  FMUL R8, R10, UR6 ;  /* 0x000000060a087c20 */ /* 0x002fc80008400000 */
[----:B------:R-:W-:-:S04]  /*0fd0*/  FADD R5, -R12, R5 ;  /* 0x000000050c057221 */ /* 0x000fc80000000100 */
[-C--:B0-----:R-:W-:Y:S01]  /*0fe0*/  @!P0 FFMA R4, R13, -R8.reuse, R11 ;  /* 0x800000080d048223 */ /* 0x081fe2000000000b */
[----:B------:R-:W-:Y:S01]  /*0ff0*/  @!P0 FFMA R26, R11, R8, R13 ;  /* 0x000000080b1a8223 */ /* 0x000fe2000000000d */
[----:B------:R-:W-:Y:S01]  /*1000*/  LOP3.LUT P0, R8, R15, 0x2, RZ, 0xc0, !PT ;  /* 0x000000020f087812 */ /* 0x000fe2000780c0ff */
[----:B------:R-:W-:Y:S01]  /*1010*/  FFMA R30, R5, R23, R30 ;  /* 0x00000017051e7223 */ /* 0x000fe2000000001e */
[----:B------:R-:W-:Y:S01]  /*1020*/  FADD R25, -R11, R4 ;  /* 0x000000040b197221 */ /* 0x000fe20000000100 */
[----:B------:R-:W-:-:S03]  /*1030*/  FADD R27, -R13, R26 ;  /* 0x0000001a0d1b7221 */ /* 0x000fc60000000100 */
[-C--:B------:R-:W-:Y:S01]  /*1040*/  FFMA R25, R25, R23.reuse, R22 ;  /* 0x0000001719197223 */ /* 0x080fe20000000016 */
[----:B------:R-:W-:-:S03]  /*1050*/  FFMA R27, R27, R23, R28 ;  /* 0x000000171b1b7223 */ /* 0x000fc6000000001c */
[-C--:B------:R-:W-:Y:S01]  /*1060*/  FFMA R22, R26, R14.reuse, R25 ;  /* 0x0000000e1a167223 */ /* 0x080fe20000000019 */
[----:B------:R-:W-:Y:S01]  /*1070*/  FFMA R14, R4, -R14, R27 ;  /* 0x8000000e040e7223 */ /* 0x000fe2000000001b */
[----:B------:R-:W-:Y:S01]  /*1080*/  IADD3 R25, PT, PT, R6, -0x1, RZ ;  /* 0xffffffff06197810 */ /* 0x000fe20007ffe0ff */
[----:B------:R-:W-:Y:S06]  /*1090*/  @!P0 BRA `(.L_x_12) ;  /* 0x0000000000908947 */ /* 0x000fec0003800000 */
[----:B------:R-:W0:Y:S01]  /*10a0*/  LDC R24, c[0x0][0x3d8] ;  /* 0x0000f600ff187b82 */ /* 0x000e220000000800 */
[----:B------:R-:W-:Y:S02]  /*10b0*/  ISETP.GE.AND P1, PT, R25, RZ, PT ;  /* 0x000000ff1900720c */ /* 0x000fe40003f26270 */
[----:B0-----:R-:W-:-:S04]  /*10c0*/  IABS R23, R24 ;  /* 0x0000001800177213 */ /* 0x001fc80000000000 */
[----:B------:R-:W0:Y:S08]  /*10d0*/  I2F.RP R26, R23 ;  /* 0x00000017001a7306 */ /* 0x000e300000209400 */
[----:B0-----:R-:W0:Y:S02]  /*10e0*/  MUFU.RCP R26, R26 ;  /* 0x0000001a001a7308 */ /* 0x001e240000001000 */
[----:B0-----:R-:W-:-:S06]  /*10f0*/  IADD3 R4, PT, PT, R26, 0xffffffe, RZ ;  /* 0x0ffffffe1a047810 */ /* 0x001fcc0007ffe0ff */
[----:B------:R0:W1:Y:S02]  /*1100*/  F2I.FTZ.U32.TRUNC.NTZ R5, R4 ;  /* 0x0000000400057305 */ /* 0x000064000021f000 */
[----:B0-----:R-:W-:Y:S01]  /*1110*/  MOV R4, RZ ;  /* 0x000000ff00047202 */ /* 0x001fe20000000f00 */
[----:B-1----:R-:W-:-:S04]  /*1120*/  IMAD.MOV R28, RZ, RZ, -R5 ;  /* 0x000000ffff1c7224 */ /* 0x002fc800078e0a05 */
[----:B------:R-:W-:Y:S01]  /*1130*/  IMAD R27, R28, R23, RZ ;  /* 0x000000171c1b7224 */ /* 0x000fe200078e02ff */
[----:B------:R-:W-:Y:S02]  /*1140*/  IABS R28, R25 ;  /* 0x00000019001c7213 */ /* 0x000fe40000000000 */
[----:B------:R-:W-:Y:S01]  /*1150*/  LOP3.LUT R25, RZ, R24, RZ, 0x33, !PT ;  /* 0x00000018ff197212 */ /* 0x000fe200078e33ff */
[----:B------:R-:W-:-:S06]  /*1160*/  IMAD.HI.U32 R5, R5, R27, R4 ;  /* 0x0000001b05057227 */ /* 0x000fcc00078e0004 */
[----:B------:R-:W-:-:S05]  /*1170*/  IMAD.HI.U32 R27, R5, R28, RZ ;  /* 0x0000001c051b7227 */ /* 0x000fca00078e00ff */
[----:B------:R-:W-:-:S05]  /*1180*/  IADD3 R27, PT, PT, -R27, RZ, RZ ;  /* 0x000000ff1b1b7210 */ /* 0x000fca0007ffe1ff */
[----:B------:R-:W-:-:S05]  /*1190*/  IMAD R26, R23, R27, R28 ;  /* 0x0000001b171a7224 */ /* 0x000fca00078e021c */
[----:B------:R-:W-:-:S13]  /*11a0*/  ISETP.GT.U32.AND P0, PT, R23, R26, PT ;  /* 0x0000001a1700720c */ /* 0x000fda0003f04070 */
[----:B------:R-:W-:-:S05]  /*11b0*/  @!P0 IMAD.IADD R26, R26, 0x1, -R23 ;  /* 0x000000011a1a8824 */ /* 0x000fca00078e0a17 */
[----:B------:R-:W-:-:S13]  /*11c0*/  ISETP.GT.U32.AND P0, PT, R23, R26, PT ;  /* 0x0000001a1700720c */ /* 0x000fda0003f04070 */
[----:B------:R-:W-:Y:S02]  /*11d0*/  @!P0 IADD3 R26, PT, PT, R26, -R23, RZ ;  /* 0x800000171a1a8210 */ /* 0x000fe40007ffe0ff */
[----:B------:R-:W-:Y:S02]  /*11e0*/  ISETP.NE.AND P0, PT, R24, RZ, PT ;  /* 0x000000ff1800720c */ /* 0x000fe40003f05270 */
        /* <DEDUP_REMOVED lines=15> */
.L_x_12:
[----:B------:R-:W-:-:S07]  /*12e0*/  VIMNMX R24, PT, PT, RZ, R25, !PT ;  /* 0x00000019ff187248 */ /* 0x000fce0007fe0100 */
.L_x_13:
[----:B------:R-:W-:Y:S01]  /*12f0*/  ISETP.NE.AND P0, PT, R8, RZ, PT ;  /* 0x000000ff0800720c */ /* 0x000fe20003f05270 */
[----:B------:R-:W0:Y:S03]  /*1300*/  LDC.64 R32, c[0x0][0x3a0] ;  /* 0x0000e800ff207b82 */ /* 0x000e260000000a00 */
[----:B------:R-:W-:-:S05]  /*1310*/  ISETP.GT.OR P1, PT, R6, RZ, P0 ;  /* 0x000000ff0600720c */ /* 0x000fca0000724670 */
[----:B------:R-:W1:Y:S08]  /*1320*/  LDC.64 R26, c[0x0][0x3a8] ;  /* 0x0000ea00ff1a7b82 */ /* 0x000e700000000a00 */
[----:B------:R-:W2:Y:S01]  /*1330*/  @P1 LDC R23, c[0x0][0x3d8] ;  /* 0x0000f600ff171b82 */ /* 0x000ea20000000800 */
[----:B------:R-:W-:-:S07]  /*1340*/  @!P1 IMAD.MOV.U32 R29, RZ, RZ, RZ ;  /* 0x000000ffff1d9224 */ /* 0x000fce00078e00ff */
[----:B------:R-:W3:Y:S01]  /*1350*/  @P1 LDC.64 R4, c[0x0][0x398] ;  /* 0x0000e600ff041b82 */ /* 0x000ee20000000a00 */
[----:B--2---:R-:W-:-:S04]  /*1360*/  @P1 IMAD R24, R9, R23, R24 ;  /* 0x0000001709181224 */ /* 0x004fc800078e0218 */
[----:B------:R-:W-:Y:S01]  /*1370*/  @P1 IMAD R35, R24, R2, R7 ;  /* 0x0000000218231224 */ /* 0x000fe200078e0207 */
[----:B------:R-:W-:-:S03]  /*1380*/  @!P1 MOV R24, RZ ;  /* 0x000000ff00189202 */ /* 0x000fc60000000f00 */
        /* <DEDUP_REMOVED lines=22> */
[----:B------:R-:W-:-:S03]  /*14f0*/  @!P2 MOV R24, R11 ;  /* 0x0000000b0018a202 */ /* 0x000fc60000000f00 */
[-C--:B------:R-:W-:Y:S01]  /*1500*/  @!P2 FFMA R29, R13, R2.reuse, R12 ;  /* 0x000000020d1da223 */ /* 0x080fe2000000000c */
[----:B------:R-:W-:Y:S01]  /*1510*/  @!P2 FFMA R26, R12, -R2, R13 ;  /* 0x800000020c1aa223 */ /* 0x000fe2000000000d */
[----:B-1----:R-:W-:Y:S06]  /*1520*/  @!P1 BRA `(.L_x_15) ;  /* 0x0000000000149947 */ /* 0x002fec0003800000 */
[----:B------:R-:W-:Y:S01]  /*1530*/  IMAD.MOV.U32 R5, RZ, RZ, R28 ;  /* 0x000000ffff057224 */ /* 0x000fe200078e001c */
[----:B------:R-:W-:Y:S02]  /*1540*/  MOV R2, R3 ;  /* 0x0000000300027202 */ /* 0x000fe40000000f00 */
[----:B------:R-:W-:-:S07]  /*1550*/  MOV R4, 0x1570 ;  /* 0x0000157000047802 */ /* 0x000fce0000000f00 */
[----:B------:R-:W-:Y:S05]  /*1560*/  CALL.REL.NOINC `($__internal_0_$__cuda_sm3x_div_rn_noftz_f32_slowpath) ;  /* 0x0000001000ac7944 */ /* 0x000fea0003c00000 */
[----:B------:R-:W-:-:S07]  /*1570*/  MOV R23, R2 ;  /* 0x0000000200177202 */ /* 0x000fce0000000f00 */
.L_x_15:
[----:B------:R-:W-:Y:S05]  /*1580*/  BSYNC.RECONVERGENT B0 ;  /* 0x0000000000007941 */ /* 0x000fea0003800200 */
.L_x_14:
[----:B------:R-:W0:Y:S01]  /*1590*/  LDC R31, c[0x0][0x3cc] ;  /* 0x0000f300ff1f7b82 */ /* 0x000e220000000800 */
[----:B------:R-:W-:Y:S01]  /*15a0*/  FADD R35, -R12, R29 ;  /* 0x0000001d0c237221 */ /* 0x000fe20000000100 */
[----:B------:R-:W-:Y:S01]  /*15b0*/  FADD R25, -R13, R26 ;  /* 0x0000001a0d197221 */ /* 0x000fe20000000100 */
[----:B------:R-:W-:Y:S02]  /*15c0*/  BSSY.RECONVERGENT B0, `(.L_x_16) ;  /* 0x0000013000007945 */ /* 0x000fe40003800200 */
[-C--:B------:R-:W-:Y:S01]  /*15d0*/  FFMA R35, R35, R23.reuse, R30 ;  /* 0x0000001723237223 */ /* 0x080fe2000000001e */
        /* <DEDUP_REMOVED lines=16> */
[----:B------:R-:W-:-:S07]  /*16e0*/  MOV R28, R2 ;  /* 0x00000002001c7202 */ /* 0x000fce0000000f00 */
.L_x_17:
[----:B------:R-:W-:Y:S05]  /*16f0*/  BSYNC.RECONVERGENT B0 ;  /* 0x0000000000007941 */ /* 0x000fea0003800200 */
.L_x_16:
[----:B------:R-:W-:Y:S01]  /*1700*/  ISETP.NE.AND P1, PT, R8, RZ, PT ;  /* 0x000000ff0800720c */ /* 0x000fe20003f25270 */
[C---:B------:R-:W-:Y:S01]  /*1710*/  FFMA R8, R28.reuse, R26, R35 ;  /* 0x0000001a1c087223 */ /* 0x040fe20000000023 */
[----:B------:R-:W-:Y:S01]  /*1720*/  FFMA R14, -R28, R29, R14 ;  /* 0x0000001d1c0e7223 */ /* 0x000fe2000000010e */
[----:B------:R-:W-:-:S10]  /*1730*/  VIADD R25, R6, 0x1 ;  /* 0x0000000106197836 */ /* 0x000fd40000000000 */
[----:B------:R-:W-:Y:S05]  /*1740*/  @!P1 BRA `(.L_x_18) ;  /* 0x0000000000989947 */ /* 0x000fea0003800000 */
[----:B------:R-:W0:Y:S01]  /*1750*/  LDCU UR6, c[0x0][0x3d8] ;  /* 0x00007b00ff0677ac */ /* 0x000e220008000800 */
[----:B------:R-:W-:Y:S01]  /*1760*/  HFMA2 R4, -RZ, RZ, 0, 0 ;  /* 0x00000000ff047431 */ /* 0x000fe200000001ff */
[----:B------:R-:W-:Y:S02]  /*1770*/  IABS R31, R25 ;  /* 0x00000019001f7213 */ /* 0x000fe40000000000 */
[----:B------:R-:W-:Y:S02]  /*1780*/  ISETP.GE.AND P2, PT, R25, RZ, PT ;  /* 0x000000ff1900720c */ /* 0x000fe40003f46270 */
[----:B0-----:R-:W-:-:S04]  /*1790*/  MOV R2, UR6 ;  /* 0x0000000600027c02 */ /* 0x001fc80008000f00 */
        /* <DEDUP_REMOVED lines=9> */
[----:B------:R-:W-:Y:S01]  /*1830*/  IMAD.HI.U32 R30, R5, R29, R4 ;  /* 0x0000001d051e7227 */ /* 0x000fe200078e0004 */
[----:B------:R-:W-:-:S05]  /*1840*/  MOV R5, R31 ;  /* 0x0000001f00057202 */ /* 0x000fca0000000f00 */
[----:B------:R-:W-:-:S04]  /*1850*/  IMAD.HI.U32 R4, R30, R5, RZ ;  /* 0x000000051e047227 */ /* 0x000fc800078e00ff */
[----:B------:R-:W-:-:S04]  /*1860*/  IMAD.MOV R4, RZ, RZ, -R4 ;  /* 0x000000ffff047224 */ /* 0x000fc800078e0a04 */
[----:B------:R-:W-:-:S05]  /*1870*/  IMAD R5, R24, R4, R5 ;  /* 0x0000000418057224 */ /* 0x000fca00078e0205 */
[----:B------:R-:W-:-:S13]  /*1880*/  ISETP.GT.U32.AND P1, PT, R24, R5, PT ;  /* 0x000000051800720c */ /* 0x000fda0003f24070 */
[----:B------:R-:W-:-:S04]  /*1890*/  @!P1 IADD3 R5, PT, PT, R5, -R24, RZ ;  /* 0x8000001805059210 */ /* 0x000fc80007ffe0ff */
[----:B------:R-:W-:-:S13]  /*18a0*/  ISETP.GT.U32.AND P1, PT, R24, R5, PT ;  /* 0x000000051800720c */ /* 0x000fda0003f24070 */
[----:B------:R-:W-:-:S05]  /*18b0*/  @!P1 IADD3 R5, PT, PT, R5, -R24, RZ ;  /* 0x8000001805059210 */ /* 0x000fca0007ffe0ff */
[----:B------:R-:W-:-:S05]  /*18c0*/  @!P2 IMAD.MOV R5, RZ, RZ, -R5 ;  /* 0x000000ffff05a224 */ /* 0x000fca00078e0a05 */
[----:B------:R-:W-:-:S04]  /*18d0*/  SEL R5, R26, R5, !P3 ;  /* 0x000000051a057207 */ /* 0x000fc80005800000 */
[----:B------:R-:W-:-:S04]  /*18e0*/  IADD3 R5, PT, PT, R5, R2, RZ ;  /* 0x0000000205057210 */ /* 0x000fc80007ffe0ff */
        /* <DEDUP_REMOVED lines=8> */
[----:B------:R-:W-:-:S04]  /*1970*/  @!P1 IADD3 R27, PT, PT, R27, -R24, RZ ;  /* 0x800000181b1b9210 */ /* 0x000fc80007ffe0ff */
[----:B------:R-:W-:-:S04]  /*1980*/  @!P2 IADD3 R27, PT, PT, -R27, RZ, RZ ;  /* 0x000000ff1b1ba210 */ /* 0x000fc80007ffe1ff */
[----:B------:R-:W-:Y:S01]  /*1990*/  SEL R29, R26, R27, !P3 ;  /* 0x0000001b1a1d7207 */ /* 0x000fe20005800000 */
[----:B------:R-:W-:Y:S06]  /*19a0*/  BRA `(.L_x_19) ;  /* 0x0000000000087947 */ /* 0x000fec0003800000 */
.L_x_18:
[----:B------:R-:W0:Y:S02]  /*19b0*/  LDC R2, c[0x0][0x3d8] ;  /* 0x0000f600ff027b82 */ /* 0x000e240000000800 */
[----:B0-----:R-:W-:-:S07]  /*19c0*/  VIADDMNMX R29, R2, 0xffffffff, R25, PT ;  /* 0xffffffff021d7846 */ /* 0x001fce0003800119 */
.L_x_19:
[----:B------:R-:W-:Y:S01]  /*19d0*/  ISETP.LT.OR P0, PT, R25, R2, P0 ;  /* 0x000000021900720c */ /* 0x000fe20000701670 */
[----:B------:R-:W-:-:S12]  /*19e0*/  BSSY.RECONVERGENT B0, `(.L_x_20) ;  /* 0x0000011000007945 */ /* 0x000fd80003800200 */
[----:B------:R-:W-:Y:S01]  /*19f0*/  @!P0 IMAD.MOV.U32 R4, RZ, RZ, RZ ;  /* 0x000000ffff048224 */ /* 0x000fe200078e00ff */
[----:B------:R-:W-:Y:S02]  /*1a00*/  @!P0 MOV R24, RZ ;  /* 0x000000ff00188202 */ /* 0x000fe40000000f00 */
[----:B------:R-:W-:Y:S01]  /*1a10*/  @!P0 MOV R26, RZ ;  /* 0x000000ff001a8202 */ /* 0x000fe20000000f00 */
[----:B------:R-:W-:Y:S06]  /*1a20*/  @!P0 BRA `(.L_x_21) ;  /* 0x0000000000308947 */ /* 0x000fec0003800000 */
[----:B------:R-:W0:Y:S01]  /*1a30*/  LDC.64 R26, c[0x0][0x398] ;  /* 0x0000e600ff1a7b82 */ /* 0x000e220000000a00 */
[----:B------:R-:W1:Y:S01]  /*1a40*/  LDCU UR6, c[0x0][0x3d4] ;  /* 0x00007a80ff0677ac */ /* 0x000e620008000800 */
[----:B------:R-:W-:-:S06]  /*1a50*/  IMAD R30, R9, R2, R29 ;  /* 0x00000002091e7224 */ /* 0x000fcc00078e021d */
[----:B------:R-:W2:Y:S08]  /*1a60*/  LDC.64 R24, c[0x0][0x3a0] ;  /* 0x0000e800ff187b82 */ /* 0x000eb00000000a00 */
[----:B------:R-:W3:Y:S01]  /*1a70*/  LDC.64 R4, c[0x0][0x3a8] ;  /* 0x0000ea00ff047b82 */ /* 0x000ee20000000a00 */
[----:B-1----:R-:W-:-:S04]  /*1a80*/  IMAD R29, R30, UR6, R7 ;  /* 0x000000061e1d7c24 */ /* 0x002fc8000f8e0207 */
[----:B0-----:R-:W-:-:S06]  /*1a90*/  IMAD.WIDE R26, R29, 0x4, R26 ;  /* 0x000000041d1a7825 */ /* 0x001fcc00078e021a */
[----:B------:R0:W5:Y:S01]  /*1aa0*/  LDG.E.CONSTANT R26, desc[UR4][R26.64] ;  /* 0x000000041a1a7981 */ /* 0x000162000c1e9900 */
[----:B--2---:R-:W-:-:S06]  /*1ab0*/  IMAD.WIDE R24, R29, 0x4, R24 ;  /* 0x000000041d187825 */ /* 0x004fcc00078e0218 */
[----:B------:R0:W5:Y:S01]  /*1ac0*/  LDG.E.CONSTANT R24, desc[UR4][R24.64] ;  /* 0x0000000418187981 */ /* 0x000162000c1e9900 */
[----:B---3--:R-:W-:-:S06]  /*1ad0*/  IMAD.WIDE R4, R29, 0x4, R4 ;  /* 0x000000041d047825 */ /* 0x008fcc00078e0204 */
[----:B------:R0:W5:Y:S02]  /*1ae0*/  LDG.E.CONSTANT R4, desc[UR4][R4.64] ;  /* 0x0000000404047981 */ /* 0x000164000c1e9900 */
.L_x_21:
[----:B------:R-:W-:Y:S05]  /*1af0*/  BSYNC.RECONVERGENT B0 ;  /* 0x0000000000007941 */ /* 0x000fea0003800200 */
.L_x_20:
[----:B0----5:R-:W-:Y:S02]  /*1b00*/  IMAD.MOV.U32 R5, RZ, RZ, R26 ;  /* 0x000000ffff057224 */ /* 0x021fe400078e001a */
[----:B------:R-:W-:Y:S01]  /*1b10*/  FMUL R26, R24, R24 ;  /* 0x00000018181a7220 */ /* 0x000fe20000400000 */
[----:B------:R-:W-:Y:S01]  /*1b20*/  MOV R30, R4 ;  /* 0x00000004001e7202 */ /* 0x000fe20000000f00 */
[----:B------:R-:W0:Y:S01]  /*1b30*/  LDC R25, c[0x0][0x3dc] ;  /* 0x0000f700ff197b82 */ /* 0x000e220000000800 */
[----:B------:R-:W1:Y:S01]  /*1b40*/  LDCU UR6, c[0x0][0x3cc] ;  /* 0x00007980ff0677ac */ /* 0x000e620008000800 */
[----:B------:R-:W-:-:S04]  /*1b50*/  FFMA R26, R5, R5, R26 ;  /* 0x00000005051a7223 */ /* 0x000fc8000000001a */
[----:B------:R-:W-:-:S05]  /*1b60*/  FFMA R26, R30, R30, R26 ;  /* 0x0000001e1e1a7223 */ /* 0x000fca000000001a */
[----:B------:R-:W-:-:S04]  /*1b70*/  FSETP.NEU.AND P0, PT, R26, RZ, PT ;  /* 0x000000ff1a00720b */ /* 0x000fc80003f0d000 */
[----:B------:R-:W-:Y:S01]  /*1b80*/  FSEL R24, R11, R24, !P0 ;  /* 0x000000180b187208 */ /* 0x000fe20004000000 */
[----:B-1----:R-:W-:-:S04]  /*1b90*/  FMUL R4, R10, UR6 ;  /* 0x000000060a047c20 */ /* 0x002fc80008400000 */
[----:B------:R-:W-:-:S04]  /*1ba0*/  FADD R35, -R11, R24 ;  /* 0x000000180b237221 */ /* 0x000fc80000000100 */
[-C--:B------:R-:W-:Y:S01]  /*1bb0*/  @!P0 FFMA R5, R13, R4.reuse, R12 ;  /* 0x000000040d058223 */ /* 0x080fe2000000000c */
[C---:B------:R-:W-:Y:S01]  /*1bc0*/  @!P0 FFMA R30, R12.reuse, -R4, R13 ;  /* 0x800000040c1e8223 */ /* 0x040fe2000000000d */
[----:B0-----:R-:W-:Y:S01]  /*1bd0*/  ISETP.NE.AND P0, PT, R25, 0x1, PT ;  /* 0x000000011900780c */ /* 0x001fe20003f05270 */
[----:B------:R-:W-:Y:S01]  /*1be0*/  FFMA R35, R35, R23, R22 ;  /* 0x0000001723237223 */ /* 0x000fe20000000016 */
[----:B------:R-:W-:Y:S01]  /*1bf0*/  FADD R27, -R12, R5 ;  /* 0x000000050c1b7221 */ /* 0x000fe20000000100 */
[----:B------:R-:W-:-:S03]  /*1c00*/  FADD R29, -R13, R30 ;  /* 0x0000001e0d1d7221 */ /* 0x000fc60000000100 */
[-C--:B------:R-:W-:Y:S01]  /*1c10*/  FFMA R27, R27, R23.reuse, R8 ;  /* 0x000000171b1b7223 */ /* 0x080fe20000000008 */
[----:B------:R-:W-:-:S03]  /*1c20*/  FFMA R14, R29, R23, R14 ;  /* 0x000000171d0e7223 */ /* 0x000fc6000000000e */
[-C--:B------:R-:W-:Y:S01]  /*1c30*/  FFMA R29, R30, -R28.reuse, R27 ;  /* 0x8000001c1e1d7223 */ /* 0x080fe2000000001b */
[----:B------:R-:W-:Y:S02]  /*1c40*/  FFMA R23, R5, R28, R14 ;  /* 0x0000001c05177223 */ /* 0x000fe4000000000e */
[----:B------:R-:W-:Y:S05]  /*1c50*/  @!P0 BRA `(.L_x_22) ;  /* 0x0000000800e08947 */ /* 0x000fea0003800000 */
[----:B------:R-:W-:Y:S02]  /*1c60*/  LOP3.LUT P0, R24, R15, 0x4, RZ, 0xc0, !PT ;  /* 0x000000040f187812 */ /* 0x000fe4000780c0ff */
[----:B------:R-:W-:-:S11]  /*1c70*/  IADD3 R14, PT, PT, R9, -0x1, RZ ;  /* 0xffffffff090e7810 */ /* 0x000fd60007ffe0ff */
[----:B------:R-:W-:Y:S05]  /*1c80*/  @!P0 BRA `(.L_x_23) ;  /* 0x00000000008c8947 */ /* 0x000fea0003800000 */
[----:B------:R-:W-:Y:S02]  /*1c90*/  IABS R8, R25 ;  /* 0x0000001900087213 */ /* 0x000fe40000000000 */
[----:B------:R-:W-:Y:S02]  /*1ca0*/  IABS R26, R14 ;  /* 0x0000000e001a7213 */ /* 0x000fe40000000000 */
[----:B------:R-:W0:Y:S01]  /*1cb0*/  I2F.RP R15, R8 ;  /* 0x00000008000f7306 */ /* 0x000e220000209400 */
[----:B------:R-:W-:-:S07]  /*1cc0*/  ISETP.GE.AND P1, PT, R14, RZ, PT ;  /* 0x000000ff0e00720c */ /* 0x000fce0003f26270 */
[----:B0-----:R-:W0:Y:S02]  /*1cd0*/  MUFU.RCP R15, R15 ;  /* 0x0000000f000f7308 */ /* 0x001e240000001000 */
[----:B0-----:R-:W-:-:S06]  /*1ce0*/  VIADD R4, R15, 0xffffffe ;  /* 0x0ffffffe0f047836 */ /* 0x001fcc0000000000 */
[----:B------:R0:W1:Y:S02]  /*1cf0*/  F2I.FTZ.U32.TRUNC.NTZ R5, R4 ;  /* 0x0000000400057305 */ /* 0x000064000021f000 */
[----:B0-----:R-:W-:Y:S01]  /*1d00*/  HFMA2 R4, -RZ, RZ, 0, 0 ;  /* 0x00000000ff047431 */ /* 0x001fe200000001ff */
[----:B-1----:R-:W-:-:S05]  /*1d10*/  IADD3 R27, PT, PT, RZ, -R5, RZ ;  /* 0x80000005ff1b7210 */ /* 0x002fca0007ffe0ff */
[----:B------:R-:W-:-:S04]  /*1d20*/  IMAD R27, R27, R8, RZ ;  /* 0x000000081b1b7224 */ /* 0x000fc800078e02ff */
[----:B------:R-:W-:Y:S01]  /*1d30*/  IMAD.HI.U32 R5, R5, R27, R4 ;  /* 0x0000001b05057227 */ /* 0x000fe200078e0004 */
[----:B------:R-:W-:-:S05]  /*1d40*/  LOP3.LUT R4, RZ, R25, RZ, 0x33, !PT ;  /* 0x00000019ff047212 */ /* 0x000fca00078e33ff */
[----:B------:R-:W-:-:S04]  /*1d50*/  IMAD.HI.U32 R22, R5, R26, RZ ;  /* 0x0000001a05167227 */ /* 0x000fc800078e00ff */
[----:B------:R-:W-:-:S04]  /*1d60*/  IMAD.MOV R15, RZ, RZ, -R22 ;  /* 0x000000ffff0f7224 */ /* 0x000fc800078e0a16 */
[----:B------:R-:W-:-:S05]  /*1d70*/  IMAD R15, R8, R15, R26 ;  /* 0x0000000f080f7224 */ /* 0x000fca00078e021a */
[----:B------:R-:W-:-:S13]  /*1d80*/  ISETP.GT.U32.AND P0, PT, R8, R15, PT ;  /* 0x0000000f0800720c */ /* 0x000fda0003f04070 */
[----:B------:R-:W-:-:S04]  /*1d90*/  @!P0 IADD3 R15, PT, PT, R15, -R8, RZ ;  /* 0x800000080f0f8210 */ /* 0x000fc80007ffe0ff */
[----:B------:R-:W-:-:S13]  /*1da0*/  ISETP.GT.U32.AND P0, PT, R8, R15, PT ;  /* 0x0000000f0800720c */ /* 0x000fda0003f04070 */
[----:B------:R-:W-:Y:S02]  /*1db0*/  @!P0 IADD3 R15, PT, PT, R15, -R8, RZ ;  /* 0x800000080f0f8210 */ /* 0x000fe40007ffe0ff */
[----:B------:R-:W-:-:S03]  /*1dc0*/  ISETP.NE.AND P0, PT, R25, RZ, PT ;  /* 0x000000ff1900720c */ /* 0x000fc60003f05270 */
        /* <DEDUP_REMOVED lines=15> */
.L_x_23:
[----:B------:R-:W-:-:S07]  /*1ec0*/  VIMNMX R15, PT, PT, RZ, R14, !PT ;  /* 0x0000000eff0f7248 */ /* 0x000fce0007fe0100 */
.L_x_24:
[----:B------:R-:W-:Y:S01]  /*1ed0*/  ISETP.NE.AND P0, PT, R24, RZ, PT ;  /* 0x000000ff1800720c */ /* 0x000fe20003f05270 */
[----:B------:R-:W0:Y:S03]  /*1ee0*/  LDC.64 R30, c[0x0][0x3a0] ;  /* 0x0000e800ff1e7b82 */ /* 0x000e260000000a00 */
[----:B------:R-:W-:-:S05]  /*1ef0*/  ISETP.GT.OR P1, PT, R9, RZ, P0 ;  /* 0x000000ff0900720c */ /* 0x000fca0000724670 */
[----:B------:R-:W1:Y:S08]  /*1f00*/  LDC.64 R26, c[0x0][0x3a8] ;  /* 0x0000ea00ff1a7b82 */ /* 0x000e700000000a00 */
[----:B------:R-:W2:Y:S01]  /*1f10*/  @P1 LDC R25, c[0x0][0x3d4] ;  /* 0x0000f500ff191b82 */ /* 0x000ea20000000800 */
[----:B------:R-:W-:Y:S01]  /*1f20*/  @P1 IMAD R2, R15, R2, R6 ;  /* 0x000000020f021224 */ /* 0x000fe200078e0206 */
[----:B------:R-:W-:Y:S01]  /*1f30*/  @!P1 CS2R R14, SRZ ;  /* 0x00000000000e9805 */ /* 0x000fe2000001ff00 */
[----:B------:R-:W-:-:S05]  /*1f40*/  @!P1 IMAD.MOV.U32 R22, RZ, RZ, RZ ;  /* 0x000000ffff169224 */ /* 0x000fca00078e00ff */
[----:B------:R-:W3:Y:S08]  /*1f50*/  @P1 LDC.64 R4, c[0x0][0x398] ;  /* 0x0000e600ff041b82 */ /* 0x000ef00000000a00 */
[----:B------:R-:W4:Y:S01]  /*1f60*/  LDC R37, c[0x0][0x3d0] ;  /* 0x0000f400ff257b82 */ /* 0x000f220000000800 */
[----:B--2---:R-:W-:-:S04]  /*1f70*/  @P1 IMAD R25, R2, R25, R7 ;  /* 0x0000001902191224 */ /* 0x004fc800078e0207 */
[----:B0-----:R-:W-:-:S04]  /*1f80*/  @P1 IMAD.WIDE R30, R25, 0x4, R30 ;  /* 0x00000004191e1825 */ /* 0x001fc800078e021e */
[C---:B---3--:R-:W-:Y:S01]  /*1f90*/  @P1 IMAD.WIDE R4, R25.reuse, 0x4, R4 ;  /* 0x0000000419041825 */ /* 0x048fe200078e0204 */
[----:B------:R-:W2:Y:S03]  /*1fa0*/  @P1 LDG.E.CONSTANT R22, desc[UR4][R30.64] ;  /* 0x000000041e161981 */ /* 0x000ea6000c1e9900 */
[----:B-1----:R-:W-:Y:S01]  /*1fb0*/  @P1 IMAD.WIDE R26, R25, 0x4, R26 ;  /* 0x00000004191a1825 */ /* 0x002fe200078e021a */
[----:B------:R-:W3:Y:S04]  /*1fc0*/  @P1 LDG.E.CONSTANT R15, desc[UR4][R4.64] ;  /* 0x00000004040f1981 */ /* 0x000ee8000c1e9900 */
[----:B------:R-:W5:Y:S01]  /*1fd0*/  @P1 LDG.E.CONSTANT R14, desc[UR4][R26.64] ;  /* 0x000000041a0e1981 */ /* 0x000f62000c1e9900 */
[----:B----4-:R-:W-:Y:S01]  /*1fe0*/  FMUL R28, R37, R37 ;  /* 0x00000025251c7220 */ /* 0x010fe20000400000 */
[----:B------:R-:W-:Y:S03]  /*1ff0*/  BSSY.RECONVERGENT B0, `(.L_x_25) ;  /* 0x0000016000007945 */ /* 0x000fe60003800200 */
[----:B------:R-:W0:Y:S08]  /*2000*/  MUFU.RCP R33, R28 ;  /* 0x0000001c00217308 */ /* 0x000e300000001000 */
[----:B------:R-:W1:Y:S01]  /*2010*/  FCHK P1, R3, R28 ;  /* 0x0000001c03007302 */ /* 0x000e620000020000 */
[----:B--2---:R-:W-:-:S04]  /*2020*/  FMUL R2, R22, R22 ;  /* 0x0000001616027220 */ /* 0x004fc80000400000 */
[----:B---3--:R-:W-:Y:S01]  /*2030*/  FFMA R25, R15, R15, R2 ;  /* 0x0000000f0f197223 */ /* 0x008fe20000000002 */
[----:B0-----:R-:W-:-:S03]  /*2040*/  FFMA R2, -R28, R33, 1 ;  /* 0x3f8000001c027423 */ /* 0x001fc60000000121 */
[----:B-----5:R-:W-:Y:S01]  /*2050*/  FFMA R25, R14, R14, R25 ;  /* 0x0000000e0e197223 */ /* 0x020fe20000000019 */
[----:B------:R-:W-:-:S04]  /*2060*/  FFMA R8, R33, R2, R33 ;  /* 0x0000000221087223 */ /* 0x000fc80000000021 */
[----:B------:R-:W-:Y:S01]  /*2070*/  FSETP.NEU.AND P2, PT, R25, RZ, PT ;  /* 0x000000ff1900720b */ /* 0x000fe20003f4d000 */
[----:B------:R-:W-:-:S04]  /*2080*/  FFMA R5, R3, R8, RZ ;  /* 0x0000000803057223 */ /* 0x000fc800000000ff */
[----:B------:R-:W-:-:S04]  /*2090*/  FFMA R4, -R28, R5, R3 ;  /* 0x000000051c047223 */ /* 0x000fc80000000103 */
[----:B------:R-:W-:-:S04]  /*20a0*/  FFMA R8, R8, R4, R5 ;  /* 0x0000000408087223 */ /* 0x000fc80000000005 */
[----:B------:R-:W-:Y:S01]  /*20b0*/  @!P2 FMUL R2, R10, -R37 ;  /* 0x800000250a02a220 */ /* 0x000fe20000400000 */
[----:B------:R-:W-:-:S03]  /*20c0*/  @!P2 MOV R14, R13 ;  /* 0x0000000d000ea202 */ /* 0x000fc60000000f00 */
[-C--:B------:R-:W-:Y:S01]  /*20d0*/  @!P2 FFMA R15, R11, -R2.reuse, R12 ;  /* 0x800000020b0fa223 */ /* 0x080fe2000000000c */
[----:B------:R-:W-:Y:S01]  /*20e0*/  @!P2 FFMA R22, R12, R2, R11 ;  /* 0x000000020c16a223 */ /* 0x000fe2000000000b */
[----:B-1----:R-:W-:Y:S06]  /*20f0*/  @!P1 BRA `(.L_x_26) ;  /* 0x0000000000149947 */ /* 0x002fec0003800000 */
[----:B------:R-:W-:Y:S01]  /*2100*/  MOV R2, R3 ;  /* 0x0000000300027202 */ /* 0x000fe20000000f00 */
[----:B------:R-:W-:Y:S01]  /*2110*/  IMAD.MOV.U32 R5, RZ, RZ, R28 ;  /* 0x000000ffff057224 */ /* 0x000fe200078e001c */
[----:B------:R-:W-:-:S07]  /*2120*/  MOV R4, 0x2140 ;  /* 0x0000214000047802 */ /* 0x000fce0000000f00 */
[----:B------:R-:W-:Y:S05]  /*2130*/  CALL.REL.NOINC `($__internal_0_$__cuda_sm3x_div_rn_noftz_f32_slowpath) ;  /* 0x0000000400b87944 */ /* 0x000fea0003c00000 */
[----:B------:R-:W-:-:S07]  /*2140*/  MOV R8, R2 ;  /* 0x0000000200087202 */ /* 0x000fce0000000f00 */
.L_x_26:
[----:B------:R-:W-:Y:S05]  /*2150*/  BSYNC.RECONVERGENT B0 ;  /* 0x0000000000007941 */ /* 0x000fea0003800200 */
.L_x_25:
        /* <DEDUP_REMOVED lines=17> */
[----:B------:R-:W-:Y:S02]  /*2270*/  MOV R2, R0 ;  /* 0x0000000000027202 */ /* 0x000fe40000000f00 */
[----:B------:R-:W-:Y:S01]  /*2280*/  MOV R4, 0x22b0 ;  /* 0x000022b000047802 */ /* 0x000fe20000000f00 */
[----:B0-----:R-:W-:-:S07]  /*2290*/  IMAD.U32 R5, RZ, RZ, UR6 ;  /* 0x00000006ff057e24 */ /* 0x001fce000f8e00ff */
[----:B------:R-:W-:Y:S05]  /*22a0*/  CALL.REL.NOINC `($__internal_0_$__cuda_sm3x_div_rn_noftz_f32_slowpath) ;  /* 0x00000004005c7944 */ /* 0x000fea0003c00000 */
.L_x_28:
[----:B------:R-:W-:Y:S05]  /*22b0*/  BSYNC.RECONVERGENT B0 ;  /* 0x0000000000007941 */ /* 0x000fea0003800200 */
.L_x_27:
[----:B------:R-:W-:Y:S01]  /*22c0*/  ISETP.NE.AND P1, PT, R24, RZ, PT ;  /* 0x000000ff1800720c */ /* 0x000fe20003f25270 */
[C---:B------:R-:W-:Y:S01]  /*22d0*/  FFMA R29, -R2.reuse, R22, R29 ;  /* 0x00000016021d7223 */ /* 0x040fe2000000011d */
[----:B------:R-:W-:Y:S01]  /*22e0*/  FFMA R15, R2, R15, R14 ;  /* 0x0000000f020f7223 */ /* 0x000fe2000000000e */
[----:B------:R-:W-:-:S10]  /*22f0*/  IADD3 R9, PT, PT, R9, 0x1, RZ ;  /* 0x0000000109097810 */ /* 0x000fd40007ffe0ff */
[----:B------:R-:W-:Y:S05]  /*2300*/  @!P1 BRA `(.L_x_29) ;  /* 0x0000000000949947 */ /* 0x000fea0003800000 */
[----:B------:R-:W0:Y:S01]  /*2310*/  LDCU UR6, c[0x0][0x3dc] ;  /* 0x00007b80ff0677ac */ /* 0x000e220008000800 */
[----:B------:R-:W-:Y:S02]  /*2320*/  IABS R14, R9 ;  /* 0x00000009000e7213 */ /* 0x000fe40000000000 */
[----:B------:R-:W-:Y:S02]  /*2330*/  ISETP.GE.AND P2, PT, R9, RZ, PT ;  /* 0x000000ff0900720c */ /* 0x000fe40003f46270 */
[----:B0-----:R-:W-:-:S04]  /*2340*/  MOV R0, UR6 ;  /* 0x0000000600007c02 */ /* 0x001fc80008000f00 */
[-C--:B------:R-:W-:Y:S02]  /*2350*/  IABS R3, R0.reuse ;  /* 0x0000000000037213 */ /* 0x080fe40000000000 */
[----:B------:R-:W-:Y:S02]  /*2360*/  ISETP.NE.AND P3, PT, R0, RZ, PT ;  /* 0x000000ff0000720c */ /* 0x000fe40003f65270 */
[----:B------:R-:W0:Y:S01]  /*2370*/  I2F.RP R22, R3 ;  /* 0x0000000300167306 */ /* 0x000e220000209400 */
[----:B------:R-:W-:-:S07]  /*2380*/  LOP3.LUT R27, RZ, R0, RZ, 0x33, !PT ;  /* 0x00000000ff1b7212 */ /* 0x000fce00078e33ff */
[----:B0-----:R-:W0:Y:S02]  /*2390*/  MUFU.RCP R22, R22 ;  /* 0x0000001600167308 */ /* 0x001e240000001000 */
[----:B0-----:R-:W-:-:S06]  /*23a0*/  VIADD R5, R22, 0xffffffe ;  /* 0x0ffffffe16057836 */ /* 0x001fcc0000000000 */
[----:B------:R-:W0:Y:S02]  /*23b0*/  F2I.FTZ.U32.TRUNC.NTZ R5, R5 ;  /* 0x0000000500057305 */ /* 0x000e24000021f000 */
[----:B0-----:R-:W-:-:S05]  /*23c0*/  IADD3 R4, PT, PT, RZ, -R5, RZ ;  /* 0x80000005ff047210 */ /* 0x001fca0007ffe0ff */
[----:B------:R-:W-:Y:S02]  /*23d0*/  IMAD R25, R4, R3, RZ ;  /* 0x0000000304197224 */ /* 0x000fe400078e02ff */
[----:B------:R-:W-:-:S05]  /*23e0*/  HFMA2 R4, -RZ, RZ, 0, 0 ;  /* 0x00000000ff047431 */ /* 0x000fca00000001ff */
[----:B------:R-:W-:-:S06]  /*23f0*/  IMAD.HI.U32 R25, R5, R25, R4 ;  /* 0x0000001905197227 */ /* 0x000fcc00078e0004 */
        /* <DEDUP_REMOVED lines=22> */
.L_x_29:
[----:B------:R-:W0:Y:S02]  /*2560*/  LDC R0, c[0x0][0x3dc] ;  /* 0x0000f700ff007b82 */ /* 0x000e240000000800 */
[----:B0-----:R-:W-:-:S07]  /*2570*/  VIADDMNMX R3, R0, 0xffffffff, R9, PT ;  /* 0xffffffff00037846 */ /* 0x001fce0003800109 */
.L_x_30:
[----:B------:R-:W0:Y:S01]  /*2580*/  LDCU UR6, c[0x0][0x3d8] ;  /* 0x00007b00ff0677ac */ /* 0x000e220008000800 */
[----:B------:R-:W-:Y:S01]  /*2590*/  ISETP.LT.OR P0, PT, R9, R0, P0 ;  /* 0x000000000900720c */ /* 0x000fe20000701670 */
[----:B------:R-:W-:Y:S01]  /*25a0*/  BSSY.RECONVERGENT B0, `(.L_x_31) ;  /* 0x0000011000007945 */ /* 0x000fe20003800200 */
[----:B------:R-:W1:Y:S11]  /*25b0*/  LDCU UR7, c[0x0][0x3d4] ;  /* 0x00007a80ff0777ac */ /* 0x000e760008000800 */
[----:B------:R-:W-:Y:S01]  /*25c0*/  @!P0 IMAD.MOV.U32 R24, RZ, RZ, RZ ;  /* 0x000000ffff188224 */ /* 0x000fe200078e00ff */
[----:B------:R-:W-:-:S02]  /*25d0*/  @!P0 MOV R0, RZ ;  /* 0x000000ff00008202 */ /* 0x000fc40000000f00 */
[----:B------:R-:W-:Y:S01]  /*25e0*/  @!P0 MOV R4, RZ ;  /* 0x000000ff00048202 */ /* 0x000fe20000000f00 */
[----:B0-----:R-:W-:-:S04]  /*25f0*/  IMAD R6, R3, UR6, R6 ;  /* 0x0000000603067c24 */ /* 0x001fc8000f8e0206 */
[----:B-1----:R-:W-:Y:S01]  /*2600*/  IMAD R3, R6, UR7, R7 ;  /* 0x0000000706037c24 */ /* 0x002fe2000f8e0207 */
        /* <DEDUP_REMOVED lines=10> */
.L_x_32:
[----:B------:R-:W-:Y:S05]  /*26b0*/  BSYNC.RECONVERGENT B0 ;  /* 0x0000000000007941 */ /* 0x000fea0003800200 */
.L_x_31:
[----:B0----5:R-:W-:Y:S01]  /*26c0*/  IMAD.MOV.U32 R6, RZ, RZ, R0 ;  /* 0x000000ffff067224 */ /* 0x021fe200078e0000 */
[----:B------:R-:W0:Y:S03]  /*26d0*/  LDCU UR6, c[0x0][0x3d0] ;  /* 0x00007a00ff0677ac */ /* 0x000e260008000800 */
[----:B------:R-:W-:-:S04]  /*26e0*/  FMUL R0, R6, R6 ;  /* 0x0000000606007220 */ /* 0x000fc80000400000 */
[----:B------:R-:W-:-:S04]  /*26f0*/  FFMA R3, R4, R4, R0 ;  /* 0x0000000404037223 */ /* 0x000fc80000000000 */
[----:B------:R-:W-:-:S05]  /*2700*/  FFMA R3, R24, R24, R3 ;  /* 0x0000001818037223 */ /* 0x000fca0000000003 */
[----:B------:R-:W-:Y:S01]  /*2710*/  FSETP.NEU.AND P0, PT, R3, RZ, PT ;  /* 0x000000ff0300720b */ /* 0x000fe20003f0d000 */
[----:B0-----:R-:W-:-:S03]  /*2720*/  FMUL R10, R10, UR6 ;  /* 0x000000060a0a7c20 */ /* 0x001fc60008400000 */
[----:B------:R-:W-:-:S05]  /*2730*/  FSEL R24, R13, R24, !P0 ;  /* 0x000000180d187208 */ /* 0x000fca0004000000 */
[----:B------:R-:W-:-:S04]  /*2740*/  FADD R24, -R13, R24 ;  /* 0x000000180d187221 */ /* 0x000fc80000000100 */
[CC--:B------:R-:W-:Y:S01]  /*2750*/  @!P0 FFMA R4, R11.reuse, -R10.reuse, R12 ;  /* 0x8000000a0b048223 */ /* 0x0c0fe2000000000c */
[----:B------:R-:W-:Y:S01]  /*2760*/  @!P0 FFMA R6, R12, R10, R11 ;  /* 0x0000000a0c068223 */ /* 0x000fe2000000000b */
[----:B------:R-:W-:Y:S02]  /*2770*/  FFMA R23, R24, R8, R23 ;  /* 0x0000000818177223 */ /* 0x000fe40000000017 */
[----:B------:R-:W-:Y:S01]  /*2780*/  FADD R12, -R12, R4 ;  /* 0x000000040c0c7221 */ /* 0x000fe20000000100 */
[----:B------:R-:W-:-:S03]  /*2790*/  FADD R0, -R11, R6 ;  /* 0x000000060b007221 */ /* 0x000fc60000000100 */
[-C--:B------:R-:W-:Y:S01]  /*27a0*/  FFMA R29, R12, R8.reuse, R29 ;  /* 0x000000080c1d7223 */ /* 0x080fe2000000001d */
[----:B------:R-:W-:-:S03]  /*27b0*/  FFMA R15, R0, R8, R15 ;  /* 0x00000008000f7223 */ /* 0x000fc6000000000f */
[-C--:B------:R-:W-:Y:S01]  /*27c0*/  FFMA R29, R6, R2.reuse, R29 ;  /* 0x00000002061d7223 */ /* 0x080fe2000000001d */
[----:B------:R-:W-:-:S07]  /*27d0*/  FFMA R35, R4, -R2, R15 ;  /* 0x8000000204237223 */ /* 0x000fce000000000f */
.L_x_22:
[----:B------:R-:W-:Y:S04]  /*27e0*/  STG.E desc[UR4][R20.64], R29 ;  /* 0x0000001d14007986 */ /* 0x000fe8000c101904 */
[----:B------:R-:W-:Y:S04]  /*27f0*/  STG.E desc[UR4][R18.64], R35 ;  /* 0x0000002312007986 */ /* 0x000fe8000c101904 */
[----:B------:R-:W-:Y:S01]  /*2800*/  STG.E desc[UR4][R16.64], R23 ;  /* 0x0000001710007986 */ /* 0x000fe2000c101904 */
[----:B------:R-:W-:Y:S05]  /*2810*/  EXIT ;  /* 0x000000000000794d */ /* 0x000fea0003800000 */
        .weak           $__internal_0_$__cuda_sm3x_div_rn_noftz_f32_slowpath
        .type           $__internal_0_$__cuda_sm3x_div_rn_noftz_f32_slowpath,@function
        .size           $__internal_0_$__cuda_sm3x_div_rn_noftz_f32_slowpath,(.L_x_45 - $__internal_0_$__cuda_sm3x_div_rn_noftz_f32_slowpath)
$__internal_0_$__cuda_sm3x_div_rn_noftz_f32_slowpath:
[----:B------:R-:W-:Y:S01]  /*2820*/  SHF.R.U32.HI R25, RZ, 0x17, R5 ;  /* 0x00000017ff197819 */ /* 0x000fe20000011605 */
[----:B------:R-:W-:Y:S01]  /*2830*/  BSSY.RECONVERGENT B1, `(.L_x_33) ;  /* 0x0000063000017945 */ /* 0x000fe20003800200 */
[----:B------:R-:W-:Y:S02]  /*2840*/  SHF.R.U32.HI R31, RZ, 0x17, R2 ;  /* 0x00000017ff1f7819 */ /* 0x000fe40000011602 */
[----:B------:R-:W-:Y:S02]  /*2850*/  LOP3.LUT R25, R25, 0xff, RZ, 0xc0, !PT ;  /* 0x000000ff19197812 */ /* 0x000fe400078ec0ff */
[----:B------:R-:W-:Y:S02]  /*2860*/  LOP3.LUT R31, R31, 0xff, RZ, 0xc0, !PT ;  /* 0x000000ff1f1f7812 */ /* 0x000fe400078ec0ff */
[----:B------:R-:W-:Y:S02]  /*2870*/  IADD3 R27, PT, PT, R25, -0x1, RZ ;  /* 0xffffffff191b7810 */ /* 0x000fe40007ffe0ff */
[----:B------:R-:W-:-:S02]  /*2880*/  IADD3 R32, PT, PT, R31, -0x1, RZ ;  /* 0xffffffff1f207810 */ /* 0x000fc40007ffe0ff */
[----:B------:R-:W-:-:S04]  /*2890*/  ISETP.GT.U32.AND P1, PT, R27, 0xfd, PT ;  /* 0x000000fd1b00780c */ /* 0x000fc80003f24070 */
[----:B------:R-:W-:-:S13]  /*28a0*/  ISETP.GT.U32.OR P1, PT, R32, 0xfd, P1 ;  /* 0x000000fd2000780c */ /* 0x000fda0000f24470 */
[----:B------:R-:W-:Y:S01]  /*28b0*/  @!P1 IMAD.MOV.U32 R27, RZ, RZ, RZ ;  /* 0x000000ffff1b9224 */ /* 0x000fe200078e00ff */
[----:B------:R-:W-:Y:S06]  /*28c0*/  @!P1 BRA `(.L_x_34) ;  /* 0x0000000000609947 */ /* 0x000fec0003800000 */
[----:B------:R-:W-:Y:S02]  /*28d0*/  FSETP.GTU.FTZ.AND P1, PT, |R2|, +INF , PT ;  /* 0x7f8000000200780b */ /* 0x000fe40003f3c200 */
[----:B------:R-:W-:-:S04]  /*28e0*/  FSETP.GTU.FTZ.AND P2, PT, |R5|, +INF , PT ;  /* 0x7f8000000500780b */ /* 0x000fc80003f5c200 */
[----:B------:R-:W-:-:S13]  /*28f0*/  PLOP3.LUT P1, PT, P1, P2, PT, 0xf8, 0x8f ;  /* 0x00000000008f781c */ /* 0x000fda0000f25f70 */
[----:B------:R-:W-:Y:S05]  /*2900*/  @P1 BRA `(.L_x_35) ;  /* 0x0000000400501947 */ /* 0x000fea0003800000 */
[----:B------:R-:W-:-:S13]  /*2910*/  LOP3.LUT P1, RZ, R5, 0x7fffffff, R2, 0xc8, !PT ;  /* 0x7fffffff05ff7812 */ /* 0x000fda000782c802 */
[----:B------:R-:W-:Y:S05]  /*2920*/  @!P1 BRA `(.L_x_36) ;  /* 0x0000000400409947 */ /* 0x000fea0003800000 */
[C---:B------:R-:W-:Y:S02]  /*2930*/  FSETP.NEU.FTZ.AND P3, PT, |R2|.reuse, +INF , PT ;  /* 0x7f8000000200780b */ /* 0x040fe40003f7d200 */
[----:B------:R-:W-:Y:S02]  /*2940*/  FSETP.NEU.FTZ.AND P2, PT, |R5|, +INF , PT ;  /* 0x7f8000000500780b */ /* 0x000fe40003f5d200 */
[----:B------:R-:W-:-:S11]  /*2950*/  FSETP.NEU.FTZ.AND P1, PT, |R2|, +INF , PT ;  /* 0x7f8000000200780b */ /* 0x000fd60003f3d200 */
[----:B------:R-:W-:Y:S05]  /*2960*/  @!P2 BRA !P3, `(.L_x_36) ;  /* 0x000000040030a947 */ /* 0x000fea0005800000 */
[----:B------:R-:W-:-:S04]  /*2970*/  LOP3.LUT P3, RZ, R2, 0x7fffffff, RZ, 0xc0, !PT ;  /* 0x7fffffff02ff7812 */ /* 0x000fc8000786c0ff */
[----:B------:R-:W-:-:S13]  /*2980*/  PLOP3.LUT P2, PT, P2, P3, PT, 0x2f, 0xf2 ;  /* 0x0000000000f2781c */ /* 0x000fda0001746577 */
[----:B------:R-:W-:Y:S05]  /*2990*/  @P2 BRA `(.L_x_37) ;  /* 0x00000004001c2947 */ /* 0x000fea0003800000 */
[----:B------:R-:W-:-:S04]  /*29a0*/  LOP3.LUT P2, RZ, R5, 0x7fffffff, RZ, 0xc0, !PT ;  /* 0x7fffffff05ff7812 */ /* 0x000fc8000784c0ff */
[----:B------:R-:W-:-:S13]  /*29b0*/  PLOP3.LUT P1, PT, P1, P2, PT, 0x2f, 0xf2 ;  /* 0x0000000000f2781c */ /* 0x000fda0000f24577 */
[----:B------:R-:W-:Y:S05]  /*29c0*/  @P1 BRA `(.L_x_38) ;  /* 0x0000000400041947 */ /* 0x000fea0003800000 */
[----:B------:R-:W-:Y:S02]  /*29d0*/  ISETP.GE.AND P1, PT, R32, RZ, PT ;  /* 0x000000ff2000720c */ /* 0x000fe40003f26270 */
[----:B------:R-:W-:-:S04]  /*29e0*/  IADD3 R27, PT, PT, R25, -0x1, RZ ;  /* 0xffffffff191b7810 */ /* 0x000fc80007ffe0ff */
[----:B------:R-:W-:-:S07]  /*29f0*/  ISETP.GE.AND P2, PT, R27, RZ, PT ;  /* 0x000000ff1b00720c */ /* 0x000fce0003f46270 */
[----:B------:R-:W-:Y:S01]  /*2a00*/  @P1 MOV R27, RZ ;  /* 0x000000ff001b1202 */ /* 0x000fe20000000f00 */
[----:B------:R-:W-:Y:S02]  /*2a10*/  @!P1 IMAD.MOV.U32 R27, RZ, RZ, -0x40 ;  /* 0xffffffc0ff1b9424 */ /* 0x000fe400078e00ff */
[----:B------:R-:W-:-:S03]  /*2a20*/  @!P1 FFMA R2, R2, 1.84467440737095516160e+19, RZ ;  /* 0x5f80000002029823 */ /* 0x000fc600000000ff */
[----:B------:R-:W-:Y:S01]  /*2a30*/  @!P2 FFMA R5, R5, 1.84467440737095516160e+19, RZ ;  /* 0x5f8000000505a823 */ /* 0x000fe200000000ff */
[----:B------:R-:W-:-:S07]  /*2a40*/  @!P2 IADD3 R27, PT, PT, R27, 0x40, RZ ;  /* 0x000000401b1ba810 */ /* 0x000fce0007ffe0ff */
.L_x_34:
[----:B------:R-:W-:Y:S01]  /*2a50*/  LEA R36, R25, 0xc0800000, 0x17 ;  /* 0xc080000019247811 */ /* 0x000fe200078eb8ff */
[----:B------:R-:W-:Y:S01]  /*2a60*/  VIADD R31, R31, 0xffffff81 ;  /* 0xffffff811f1f7836 */ /* 0x000fe20000000000 */
[----:B------:R-:W-:Y:S02]  /*2a70*/  BSSY.RECONVERGENT B2, `(.L_x_39) ;  /* 0x0000035000027945 */ /* 0x000fe40003800200 */
[----:B------:R-:W-:Y:S01]  /*2a80*/  IADD3 R36, PT, PT, -R36, R5, RZ ;  /* 0x0000000524247210 */ /* 0x000fe20007ffe1ff */
[----:B------:R-:W-:-:S03]  /*2a90*/  IMAD R2, R31, -0x800000, R2 ;  /* 0xff8000001f027824 */ /* 0x000fc600078e0202 */
[----:B------:R-:W0:Y:S01]  /*2aa0*/  MUFU.RCP R5, R36 ;  /* 0x0000002400057308 */ /* 0x000e220000001000 */
[----:B------:R-:W-:-:S04]  /*2ab0*/  FADD.FTZ R33, -R36, -RZ ;  /* 0x800000ff24217221 */ /* 0x000fc80000010100 */
[----:B0-----:R-:W-:-:S04]  /*2ac0*/  FFMA R32, R5, R33, 1 ;  /* 0x3f80000005207423 */ /* 0x001fc80000000021 */
[----:B------:R-:W-:-:S04]  /*2ad0*/  FFMA R5, R5, R32, R5 ;  /* 0x0000002005057223 */ /* 0x000fc80000000005 */
[----:B------:R-:W-:-:S04]  /*2ae0*/  FFMA R32, R2, R5, RZ ;  /* 0x0000000502207223 */ /* 0x000fc800000000ff */
[----:B------:R-:W-:-:S04]  /*2af0*/  FFMA R34, R33, R32, R2 ;  /* 0x0000002021227223 */ /* 0x000fc80000000002 */
[----:B------:R-:W-:Y:S01]  /*2b00*/  FFMA R34, R5, R34, R32 ;  /* 0x0000002205227223 */ /* 0x000fe20000000020 */
[----:B------:R-:W-:-:S03]  /*2b10*/  IADD3 R32, PT, PT, R31, 0x7f, -R25 ;  /* 0x0000007f1f207810 */ /* 0x000fc60007ffe819 */
[----:B------:R-:W-:Y:S01]  /*2b20*/  FFMA R33, R33, R34, R2 ;  /* 0x0000002221217223 */ /* 0x000fe20000000002 */
[----:B------:R-:W-:-:S03]  /*2b30*/  IADD3 R27, PT, PT, R32, R27, RZ ;  /* 0x0000001b201b7210 */ /* 0x000fc60007ffe0ff */
[----:B------:R-:W-:-:S05]  /*2b40*/  FFMA R2, R5, R33, R34 ;  /* 0x0000002105027223 */ /* 0x000fca0000000022 */
[----:B------:R-:W-:-:S04]  /*2b50*/  SHF.R.U32.HI R25, RZ, 0x17, R2 ;  /* 0x00000017ff197819 */ /* 0x000fc80000011602 */
[----:B------:R-:W-:-:S04]  /*2b60*/  LOP3.LUT R32, R25, 0xff, RZ, 0xc0, !PT ;  /* 0x000000ff19207812 */ /* 0x000fc800078ec0ff */
[----:B------:R-:W-:-:S05]  /*2b70*/  IADD3 R25, PT, PT, R32, R27, RZ ;  /* 0x0000001b20197210 */ /* 0x000fca0007ffe0ff */
[----:B------:R-:W-:-:S05]  /*2b80*/  VIADD R31, R25, 0xffffffff ;  /* 0xffffffff191f7836 */ /* 0x000fca0000000000 */
[----:B------:R-:W-:-:S13]  /*2b90*/  ISETP.GE.U32.AND P1, PT, R31, 0xfe, PT ;  /* 0x000000fe1f00780c */ /* 0x000fda0003f26070 */
[----:B------:R-:W-:Y:S05]  /*2ba0*/  @!P1 BRA `(.L_x_40) ;  /* 0x0000000000809947 */ /* 0x000fea0003800000 */
[----:B------:R-:W-:-:S13]  /*2bb0*/  ISETP.GT.AND P1, PT, R25, 0xfe, PT ;  /* 0x000000fe1900780c */ /* 0x000fda0003f24270 */
[----:B------:R-:W-:Y:S05]  /*2bc0*/  @P1 BRA `(.L_x_41) ;  /* 0x00000000006c1947 */ /* 0x000fea0003800000 */
[----:B------:R-:W-:-:S13]  /*2bd0*/  ISETP.GE.AND P1, PT, R25, 0x1, PT ;  /* 0x000000011900780c */ /* 0x000fda0003f26270 */
[----:B------:R-:W-:Y:S05]  /*2be0*/  @P1 BRA `(.L_x_42) ;  /* 0x0000000000741947 */ /* 0x000fea0003800000 */
[----:B------:R-:W-:Y:S02]  /*2bf0*/  ISETP.GE.AND P1, PT, R25, -0x18, PT ;  /* 0xffffffe81900780c */ /* 0x000fe40003f26270 */
[----:B------:R-:W-:-:S11]  /*2c00*/  LOP3.LUT R2, R2, 0x80000000, RZ, 0xc0, !PT ;  /* 0x8000000002027812 */ /* 0x000fd600078ec0ff */
[----:B------:R-:W-:Y:S05]  /*2c10*/  @!P1 BRA `(.L_x_42) ;  /* 0x0000000000689947 */ /* 0x000fea0003800000 */
[CCC-:B------:R-:W-:Y:S01]  /*2c20*/  FFMA.RZ R27, R5.reuse, R33.reuse, R34.reuse ;  /* 0x00000021051b7223 */ /* 0x1c0fe2000000c022 */
[CCC-:B------:R-:W-:Y:S01]  /*2c30*/  FFMA.RP R31, R5.reuse, R33.reuse, R34.reuse ;  /* 0x00000021051f7223 */ /* 0x1c0fe20000008022 */
[----:B------:R-:W-:Y:S01]  /*2c40*/  FFMA.RM R34, R5, R33, R34 ;  /* 0x0000002105227223 */ /* 0x000fe20000004022 */
[----:B------:R-:W-:Y:S02]  /*2c50*/  IADD3 R5, PT, PT, R25, 0x20, RZ ;  /* 0x0000002019057810 */ /* 0x000fe40007ffe0ff */
[----:B------:R-:W-:Y:S02]  /*2c60*/  LOP3.LUT R27, R27, 0x7fffff, RZ, 0xc0, !PT ;  /* 0x007fffff1b1b7812 */ /* 0x000fe400078ec0ff */
[----:B------:R-:W-:Y:S02]  /*2c70*/  ISETP.NE.AND P3, PT, R25, RZ, PT ;  /* 0x000000ff1900720c */ /* 0x000fe40003f65270 */
[----:B------:R-:W-:Y:S02]  /*2c80*/  LOP3.LUT R32, R27, 0x800000, RZ, 0xfc, !PT ;  /* 0x008000001b207812 */ /* 0x000fe400078efcff */
[----:B------:R-:W-:-:S02]  /*2c90*/  ISETP.NE.AND P2, PT, R25, RZ, PT ;  /* 0x000000ff1900720c */ /* 0x000fc40003f45270 */
[----:B------:R-:W-:Y:S02]  /*2ca0*/  IADD3 R25, PT, PT, -R25, RZ, RZ ;  /* 0x000000ff19197210 */ /* 0x000fe40007ffe1ff */
[----:B------:R-:W-:Y:S02]  /*2cb0*/  SHF.L.U32 R5, R32, R5, RZ ;  /* 0x0000000520057219 */ /* 0x000fe400000006ff */
[----:B------:R-:W-:Y:S02]  /*2cc0*/  FSETP.NEU.FTZ.AND P1, PT, R31, R34, PT ;  /* 0x000000221f00720b */ /* 0x000fe40003f3d000 */
[----:B------:R-:W-:Y:S02]  /*2cd0*/  SEL R25, R25, RZ, P3 ;  /* 0x000000ff19197207 */ /* 0x000fe40001800000 */
[----:B------:R-:W-:Y:S02]  /*2ce0*/  ISETP.NE.AND P2, PT, R5, RZ, P2 ;  /* 0x000000ff0500720c */ /* 0x000fe40001745270 */
[----:B------:R-:W-:-:S02]  /*2cf0*/  SHF.R.U32.HI R32, RZ, R25, R32 ;  /* 0x00000019ff207219 */ /* 0x000fc40000011620 */
[----:B------:R-:W-:Y:S02]  /*2d00*/  PLOP3.LUT P1, PT, P1, P2, PT, 0xf8, 0x8f ;  /* 0x00000000008f781c */ /* 0x000fe40000f25f70 */
[----:B------:R-:W-:Y:S02]  /*2d10*/  SHF.R.U32.HI R25, RZ, 0x1, R32 ;  /* 0x00000001ff197819 */ /* 0x000fe40000011620 */
[----:B------:R-:W-:-:S04]  /*2d20*/  SEL R34, RZ, 0x1, !P1 ;  /* 0x00000001ff227807 */ /* 0x000fc80004800000 */
[----:B------:R-:W-:-:S04]  /*2d30*/  LOP3.LUT R5, R34, 0x1, R25, 0xf8, !PT ;  /* 0x0000000122057812 */ /* 0x000fc800078ef819 */
[----:B------:R-:W-:-:S05]  /*2d40*/  LOP3.LUT R32, R5, R32, RZ, 0xc0, !PT ;  /* 0x0000002005207212 */ /* 0x000fca00078ec0ff */
[----:B------:R-:W-:-:S05]  /*2d50*/  IMAD.IADD R25, R25, 0x1, R32 ;  /* 0x0000000119197824 */ /* 0x000fca00078e0220 */
[----:B------:R-:W-:Y:S01]  /*2d60*/  LOP3.LUT R2, R25, R2, RZ, 0xfc, !PT ;  /* 0x0000000219027212 */ /* 0x000fe200078efcff */
[----:B------:R-:W-:Y:S06]  /*2d70*/  BRA `(.L_x_42) ;  /* 0x0000000000107947 */ /* 0x000fec0003800000 */
.L_x_41:
[----:B------:R-:W-:-:S04]  /*2d80*/  LOP3.LUT R2, R2, 0x80000000, RZ, 0xc0, !PT ;  /* 0x8000000002027812 */ /* 0x000fc800078ec0ff */
[----:B------:R-:W-:Y:S01]  /*2d90*/  LOP3.LUT R2, R2, 0x7f800000, RZ, 0xfc, !PT ;  /* 0x7f80000002027812 */ /* 0x000fe200078efcff */
[----:B------:R-:W-:Y:S06]  /*2da0*/  BRA `(.L_x_42) ;  /* 0x0000000000047947 */ /* 0x000fec0003800000 */
.L_x_40:
[----:B------:R-:W-:-:S07]  /*2db0*/  LEA R2, R27, R2, 0x17 ;  /* 0x000000021b027211 */ /* 0x000fce00078eb8ff */
.L_x_42:
[----:B------:R-:W-:Y:S05]  /*2dc0*/  BSYNC.RECONVERGENT B2 ;  /* 0x0000000000027941 */ /* 0x000fea0003800200 */
.L_x_39:
[----:B------:R-:W-:Y:S05]  /*2dd0*/  BRA `(.L_x_43) ;  /* 0x0000000000207947 */ /* 0x000fea0003800000 */
.L_x_38:
[----:B------:R-:W-:-:S04]  /*2de0*/  LOP3.LUT R2, R5, 0x80000000, R2, 0x48, !PT ;  /* 0x8000000005027812 */ /* 0x000fc800078e4802 */
[----:B------:R-:W-:Y:S01]  /*2df0*/  LOP3.LUT R2, R2, 0x7f800000, RZ, 0xfc, !PT ;  /* 0x7f80000002027812 */ /* 0x000fe200078efcff */
[----:B------:R-:W-:Y:S06]  /*2e00*/  BRA `(.L_x_43) ;  /* 0x0000000000147947 */ /* 0x000fec0003800000 */
.L_x_37:
[----:B------:R-:W-:Y:S01]  /*2e10*/  LOP3.LUT R2, R5, 0x80000000, R2, 0x48, !PT ;  /* 0x8000000005027812 */ /* 0x000fe200078e4802 */
[----:B------:R-:W-:Y:S06]  /*2e20*/  BRA `(.L_x_43) ;  /* 0x00000000000c7947 */ /* 0x000fec0003800000 */
.L_x_36:
[----:B------:R-:W0:Y:S01]  /*2e30*/  MUFU.RSQ R2, -QNAN ;  /* 0xffc0000000027908 */ /* 0x000e220000001400 */
[----:B------:R-:W-:Y:S05]  /*2e40*/  BRA `(.L_x_43) ;  /* 0x0000000000047947 */ /* 0x000fea0003800000 */
.L_x_35:
[----:B------:R-:W-:-:S07]  /*2e50*/  FADD.FTZ R2, R2, R5 ;  /* 0x0000000502027221 */ /* 0x000fce0000010000 */
.L_x_43:
[----:B------:R-:W-:Y:S05]  /*2e60*/  BSYNC.RECONVERGENT B1 ;  /* 0x0000000000017941 */ /* 0x000fea0003800200 */
.L_x_33:
[----:B------:R-:W-:-:S04]  /*2e70*/  HFMA2 R5, -RZ, RZ, 0, 0 ;  /* 0x00000000ff057431 */ /* 0x000fc800000001ff */
[----:B0-----:R-:W-:Y:S05]  /*2e80*/  RET.REL.NODEC R4 `(adddmibulk) ;  /* 0xffffffd0045c7950 */ /* 0x001fea0003c3ffff */
.L_x_44:
[----:B------:R-:W-:-:S00]  /*2e90*/  BRA `(.L_x_44) ;  /* 0xfffffffc00fc7947 */ /* 0x000fc0000383ffff */
[----:B------:R-:W-:-:S00]  /*2ea0*/  NOP ;  /* 0x0000000000007918 */ /* 0x000fc00000000000 */
        /* <DEDUP_REMOVED lines=13> */
.L_x_45:


//--------------------- .nv.shared.reserved.0     --------------------------
	.section	.nv.shared.reserved.0,"aw",@nobits
	.weak		__nv_reservedSMEM_offset_0_alias
	.size		__nv_reservedSMEM_offset_0_alias, 0, 64
	.other		__nv_reservedSMEM_offset_0_alias,@"STO_CUDA_RESERVED_SHARED STV_DEFAULT"
__nv_reservedSMEM_offset_0_alias:
	.zero		0
	.zero		64


//--------------------- .nv.constant0.adddmibulk  --------------------------
	.section	.nv.constant0.adddmibulk,"a",@progbits
	.sectionflags	@""
	.align	4
.nv.constant0.adddmibulk:
	.zero		993


//--------------------- SYMBOLS --------------------------

	.type		.nv.reservedSmem.offset0,@object
	.size		.nv.reservedSmem.offset0,0x4
